// auto-generated by cutlass_sweep.gemm — config: {"arch": "sm_100", "cluster_m": 1, "cluster_n": 1, "dtype": "bf16", "dtype_b": "bf16", "layout": "nt", "stages": 2, "tile_k": 64, "tile_m": 128, "tile_n": 64}
#include "cutlass/cutlass.h"
#include "cutlass/gemm/collective/collective_builder.hpp"
#include "cutlass/gemm/device/gemm_universal_adapter.h"
#include "cutlass/gemm/kernel/gemm_universal.hpp"
#include "cutlass/epilogue/collective/collective_builder.hpp"

using ElemA = cutlass::bfloat16_t;
using ElemB = cutlass::bfloat16_t;
using ElemCD = cutlass::bfloat16_t;
using Acc  = float;
using TileShape    = cute::Shape<cute::_128, cute::_64, cute::_64>;
using ClusterShape = cute::Shape<cute::_1, cute::_1, cute::_1>;

using CollectiveEpilogue = typename cutlass::epilogue::collective::CollectiveBuilder<
    cutlass::arch::Sm100, cutlass::arch::OpClassTensorOp,
    TileShape, ClusterShape,
    cutlass::epilogue::collective::EpilogueTileAuto,
    Acc, Acc,
    ElemCD, cutlass::layout::RowMajor, 128 / cutlass::sizeof_bits<ElemCD>::value,
    ElemCD, cutlass::layout::RowMajor, 128 / cutlass::sizeof_bits<ElemCD>::value,
    cutlass::epilogue::collective::EpilogueScheduleAuto
  >::CollectiveOp;

using CollectiveMainloop = typename cutlass::gemm::collective::CollectiveBuilder<
    cutlass::arch::Sm100, cutlass::arch::OpClassTensorOp,
    ElemA, cutlass::layout::RowMajor, 128 / cutlass::sizeof_bits<ElemA>::value,
    ElemB, cutlass::layout::ColumnMajor, 128 / cutlass::sizeof_bits<ElemB>::value,
    Acc,
    TileShape, ClusterShape,
    cutlass::gemm::collective::StageCount<2>,
    cutlass::gemm::collective::KernelScheduleAuto
  >::CollectiveOp;

using GemmKernel = cutlass::gemm::kernel::GemmUniversal<
    cute::Shape<int,int,int,int>,
    CollectiveMainloop,
    CollectiveEpilogue
>;
using Gemm = cutlass::gemm::device::GemmUniversalAdapter<GemmKernel>;

// Force the device kernel symbol into the cubin without needing a host main.
auto* _anchor = &cutlass::device_kernel<GemmKernel>;


// ===== COMPILED SASS (sm_100a) =====

	.target	sm_100a

	.elftype	@"ET_EXEC"


//--------------------- .note.nv.tkinfo           --------------------------
	.section	.note.nv.tkinfo,"",@"SHT_NOTE"
	.sectionflags	@"SHF_NOTE_NV_TKINFO"
	.tkinfo
        /*0018*/ 	.word	0x00000002
        /*0030*/ 	.string	""
        /*0030*/ 	.string	"ptxas"
        /*0030*/ 	.string	"Cuda compilation tools, release 13.0, V13.0.88"
        /*0030*/ 	.string	"Build cuda_13.0.r13.0/compiler.36424714_0"
        /*0030*/ 	.string	"-arch sm_100a -m 64 "



//--------------------- .note.nv.cuinfo           --------------------------
	.section	.note.nv.cuinfo,"",@"SHT_NOTE"
	.sectionflags	@"SHF_NOTE_NV_CUINFO"
        /*0018*/ 	.short	0x0002
        /*001a*/ 	.short	0x0064
        /*001c*/ 	.short	0x0082
	.zero		2


//--------------------- .nv.info                  --------------------------
	.section	.nv.info,"",@"SHT_CUDA_INFO"
	.align	4


	//----- nvinfo : EIATTR_REGCOUNT
	.align		4
        /*0000*/ 	.byte	0x04, 0x2f
        /*0002*/ 	.short	(.L_19 - .L_18)
	.align		4
.L_18:
        /*0004*/ 	.word	index@(_ZN7cutlass13device_kernelINS_4gemm6kernel13GemmUniversalIN4cute5tupleIJiiiiEEENS1_10collective13CollectiveMmaINS1_35MainloopSm100TmaUmmaWarpSpecializedILi2ELi2ELi4ENS5_IJNS4_1CILi1EEESB_SB_EEEEENS5_IJNSA_ILi128EEENSA_ILi64EEESF_EEENS_10bfloat16_tENS5_IJlSB_lEEESH_SI_NS4_8TiledMMAINS4_8MMA_AtomIJNS4_20SM100_MMA_F16BF16_SSISH_SH_fLi128ELi64ELNS4_4UMMA5MajorE0ELSN_0ELNSM_7ScaleInE0ELSO_0EEEEEENS4_6LayoutISC_NS5_IJNSA_ILi0EEESS_SS_EEEEENS5_IJNS4_10UnderscoreESV_SV_EEEEENS4_13SM90_TMA_LOADENS4_14ComposedLayoutINS4_7SwizzleILi3ELi4ELi3EEENS4_18smem_ptr_flag_bitsILi16EEENSR_INS5_IJNSA_ILi8EEESF_EEENS5_IJSF_SB_EEEEEEEvNS4_8identityESY_S18_vS19_EENS_8epilogue10collective18CollectiveEpilogueINS1B_23Sm100TmaWarpSpecializedILi3ELi2ELi32ELb1ELb0EEEJSG_NS5_IJNSR_ISE_SB_EENSR_INSA_ILi32EEESB_EEEEESH_SI_SH_SI_NS1B_6fusion15FusionCallbacksIS1F_NS1K_17LinearCombinationISH_fSH_fLNS_15FloatRoundStyleE2EEESG_S1J_JEEENS4_5SM1004TMEM4LOAD26SM100_TMEM_LOAD_32dp32b32xESY_NSZ_INS10_ILi2ELi4ELi3EEES13_NSR_INS5_IJS14_S1H_EEENS5_IJS1H_SB_EEEEEEENS4_39AutoVectorizingCopyWithAssumedAlignmentILi128EEENS4_14SM90_TMA_STOREES1Y_S20_S20_EEEvvEEEEvNT_6ParamsE)
        /*0008*/ 	.word	0x0000006f


	//----- nvinfo : EIATTR_FRAME_SIZE
	.align		4
.L_19:
        /*000c*/ 	.byte	0x04, 0x11
        /*000e*/ 	.short	(.L_21 - .L_20)
	.align		4
.L_20:
        /*0010*/ 	.word	index@($__internal_2_$__cuda_sm10x_tcgen05_guardrail_trap_unallocated_columns_being_dealloced)
        /*0014*/ 	.word	0x00000000


	//----- nvinfo : EIATTR_FRAME_SIZE
	.align		4
.L_21:
        /*0018*/ 	.byte	0x04, 0x11
        /*001a*/ 	.short	(.L_23 - .L_22)
	.align		4
.L_22:
        /*001c*/ 	.word	index@($__internal_1_$__cuda_sm10x_tcgen05_guardrail_trap_phase_invalid_during_alloc)
        /*0020*/ 	.word	0x00000000


	//----- nvinfo : EIATTR_FRAME_SIZE
	.align		4
.L_23:
        /*0024*/ 	.byte	0x04, 0x11
        /*0026*/ 	.short	(.L_25 - .L_24)
	.align		4
.L_24:
        /*0028*/ 	.word	index@($__internal_0_$__cuda_sm10x_tcgen05_guardrail_trap_col_being_dealloced_not_returned_by_alloc)
        /*002c*/ 	.word	0x00000000


	//----- nvinfo : EIATTR_FRAME_SIZE
	.align		4
.L_25:
        /*0030*/ 	.byte	0x04, 0x11
        /*0032*/ 	.short	(.L_27 - .L_26)
	.align		4
.L_26:
        /*0034*/ 	.word	index@(_ZN7cutlass13device_kernelINS_4gemm6kernel13GemmUniversalIN4cute5tupleIJiiiiEEENS1_10collective13CollectiveMmaINS1_35MainloopSm100TmaUmmaWarpSpecializedILi2ELi2ELi4ENS5_IJNS4_1CILi1EEESB_SB_EEEEENS5_IJNSA_ILi128EEENSA_ILi64EEESF_EEENS_10bfloat16_tENS5_IJlSB_lEEESH_SI_NS4_8TiledMMAINS4_8MMA_AtomIJNS4_20SM100_MMA_F16BF16_SSISH_SH_fLi128ELi64ELNS4_4UMMA5MajorE0ELSN_0ELNSM_7ScaleInE0ELSO_0EEEEEENS4_6LayoutISC_NS5_IJNSA_ILi0EEESS_SS_EEEEENS5_IJNS4_10UnderscoreESV_SV_EEEEENS4_13SM90_TMA_LOADENS4_14ComposedLayoutINS4_7SwizzleILi3ELi4ELi3EEENS4_18smem_ptr_flag_bitsILi16EEENSR_INS5_IJNSA_ILi8EEESF_EEENS5_IJSF_SB_EEEEEEEvNS4_8identityESY_S18_vS19_EENS_8epilogue10collective18CollectiveEpilogueINS1B_23Sm100TmaWarpSpecializedILi3ELi2ELi32ELb1ELb0EEEJSG_NS5_IJNSR_ISE_SB_EENSR_INSA_ILi32EEESB_EEEEESH_SI_SH_SI_NS1B_6fusion15FusionCallbacksIS1F_NS1K_17LinearCombinationISH_fSH_fLNS_15FloatRoundStyleE2EEESG_S1J_JEEENS4_5SM1004TMEM4LOAD26SM100_TMEM_LOAD_32dp32b32xESY_NSZ_INS10_ILi2ELi4ELi3EEES13_NSR_INS5_IJS14_S1H_EEENS5_IJS1H_SB_EEEEEEENS4_39AutoVectorizingCopyWithAssumedAlignmentILi128EEENS4_14SM90_TMA_STOREES1Y_S20_S20_EEEvvEEEEvNT_6ParamsE)
        /*0038*/ 	.word	0x00000000


	//----- nvinfo : EIATTR_MIN_STACK_SIZE
	.align		4
.L_27:
        /*003c*/ 	.byte	0x04, 0x12
        /*003e*/ 	.short	(.L_29 - .L_28)
	.align		4
.L_28:
        /*0040*/ 	.word	index@(_ZN7cutlass13device_kernelINS_4gemm6kernel13GemmUniversalIN4cute5tupleIJiiiiEEENS1_10collective13CollectiveMmaINS1_35MainloopSm100TmaUmmaWarpSpecializedILi2ELi2ELi4ENS5_IJNS4_1CILi1EEESB_SB_EEEEENS5_IJNSA_ILi128EEENSA_ILi64EEESF_EEENS_10bfloat16_tENS5_IJlSB_lEEESH_SI_NS4_8TiledMMAINS4_8MMA_AtomIJNS4_20SM100_MMA_F16BF16_SSISH_SH_fLi128ELi64ELNS4_4UMMA5MajorE0ELSN_0ELNSM_7ScaleInE0ELSO_0EEEEEENS4_6LayoutISC_NS5_IJNSA_ILi0EEESS_SS_EEEEENS5_IJNS4_10UnderscoreESV_SV_EEEEENS4_13SM90_TMA_LOADENS4_14ComposedLayoutINS4_7SwizzleILi3ELi4ELi3EEENS4_18smem_ptr_flag_bitsILi16EEENSR_INS5_IJNSA_ILi8EEESF_EEENS5_IJSF_SB_EEEEEEEvNS4_8identityESY_S18_vS19_EENS_8epilogue10collective18CollectiveEpilogueINS1B_23Sm100TmaWarpSpecializedILi3ELi2ELi32ELb1ELb0EEEJSG_NS5_IJNSR_ISE_SB_EENSR_INSA_ILi32EEESB_EEEEESH_SI_SH_SI_NS1B_6fusion15FusionCallbacksIS1F_NS1K_17LinearCombinationISH_fSH_fLNS_15FloatRoundStyleE2EEESG_S1J_JEEENS4_5SM1004TMEM4LOAD26SM100_TMEM_LOAD_32dp32b32xESY_NSZ_INS10_ILi2ELi4ELi3EEES13_NSR_INS5_IJS14_S1H_EEENS5_IJS1H_SB_EEEEEEENS4_39AutoVectorizingCopyWithAssumedAlignmentILi128EEENS4_14SM90_TMA_STOREES1Y_S20_S20_EEEvvEEEEvNT_6ParamsE)
        /*0044*/ 	.word	0x00000000
.L_29:


//--------------------- .nv.compat                --------------------------
	.section	.nv.compat,"",@"SHT_CUDA_COMPAT_INFO"
	.align	4
        /*0000*/ 	.byte	0x02, 0x09, 0x01, 0x00, 0x02, 0x02, 0x02, 0x00, 0x02, 0x05, 0x05, 0x00, 0x03, 0x07, 0x01, 0x01
        /*0010*/ 	.byte	0x02, 0x03, 0x01, 0x00, 0x02, 0x06, 0x01, 0x00, 0x04, 0x0b, 0x08, 0x00, 0x09, 0x00, 0x00, 0x00
        /*0020*/ 	.byte	0x00, 0x00, 0x00, 0x00


//--------------------- .nv.info._ZN7cutlass13device_kernelINS_4gemm6kernel13GemmUniversalIN4cute5tupleIJiiiiEEENS1_10collective13CollectiveMmaINS1_35MainloopSm100TmaUmmaWarpSpecializedILi2ELi2ELi4ENS5_IJNS4_1CILi1EEESB_SB_EEEEENS5_IJNSA_ILi128EEENSA_ILi64EEESF_EEENS_10bfloat16_tENS5_IJlSB_lEEESH_SI_NS4_8TiledMMAINS4_8MMA_AtomIJNS4_20SM100_MMA_F16BF16_SSISH_SH_fLi128ELi64ELNS4_4UMMA5MajorE0ELSN_0ELNSM_7ScaleInE0ELSO_0EEEEEENS4_6LayoutISC_NS5_IJNSA_ILi0EEESS_SS_EEEEENS5_IJNS4_10UnderscoreESV_SV_EEEEENS4_13SM90_TMA_LOADENS4_14ComposedLayoutINS4_7SwizzleILi3ELi4ELi3EEENS4_18smem_ptr_flag_bitsILi16EEENSR_INS5_IJNSA_ILi8EEESF_EEENS5_IJSF_SB_EEEEEEEvNS4_8identityESY_S18_vS19_EENS_8epilogue10collective18CollectiveEpilogueINS1B_23Sm100TmaWarpSpecializedILi3ELi2ELi32ELb1ELb0EEEJSG_NS5_IJNSR_ISE_SB_EENSR_INSA_ILi32EEESB_EEEEESH_SI_SH_SI_NS1B_6fusion15FusionCallbacksIS1F_NS1K_17LinearCombinationISH_fSH_fLNS_15FloatRoundStyleE2EEESG_S1J_JEEENS4_5SM1004TMEM4LOAD26SM100_TMEM_LOAD_32dp32b32xESY_NSZ_INS10_ILi2ELi4ELi3EEES13_NSR_INS5_IJS14_S1H_EEENS5_IJS1H_SB_EEEEEEENS4_39AutoVectorizingCopyWithAssumedAlignmentILi128EEENS4_14SM90_TMA_STOREES1Y_S20_S20_EEEvvEEEEvNT_6ParamsE --------------------------
	.section	.nv.info._ZN7cutlass13device_kernelINS_4gemm6kernel13GemmUniversalIN4cute5tupleIJiiiiEEENS1_10collective13CollectiveMmaINS1_35MainloopSm100TmaUmmaWarpSpecializedILi2ELi2ELi4ENS5_IJNS4_1CILi1EEESB_SB_EEEEENS5_IJNSA_ILi128EEENSA_ILi64EEESF_EEENS_10bfloat16_tENS5_IJlSB_lEEESH_SI_NS4_8TiledMMAINS4_8MMA_AtomIJNS4_20SM100_MMA_F16BF16_SSISH_SH_fLi128ELi64ELNS4_4UMMA5MajorE0ELSN_0ELNSM_7ScaleInE0ELSO_0EEEEEENS4_6LayoutISC_NS5_IJNSA_ILi0EEESS_SS_EEEEENS5_IJNS4_10UnderscoreESV_SV_EEEEENS4_13SM90_TMA_LOADENS4_14ComposedLayoutINS4_7SwizzleILi3ELi4ELi3EEENS4_18smem_ptr_flag_bitsILi16EEENSR_INS5_IJNSA_ILi8EEESF_EEENS5_IJSF_SB_EEEEEEEvNS4_8identityESY_S18_vS19_EENS_8epilogue10collective18CollectiveEpilogueINS1B_23Sm100TmaWarpSpecializedILi3ELi2ELi32ELb1ELb0EEEJSG_NS5_IJNSR_ISE_SB_EENSR_INSA_ILi32EEESB_EEEEESH_SI_SH_SI_NS1B_6fusion15FusionCallbacksIS1F_NS1K_17LinearCombinationISH_fSH_fLNS_15FloatRoundStyleE2EEESG_S1J_JEEENS4_5SM1004TMEM4LOAD26SM100_TMEM_LOAD_32dp32b32xESY_NSZ_INS10_ILi2ELi4ELi3EEES13_NSR_INS5_IJS14_S1H_EEENS5_IJS1H_SB_EEEEEEENS4_39AutoVectorizingCopyWithAssumedAlignmentILi128EEENS4_14SM90_TMA_STOREES1Y_S20_S20_EEEvvEEEEvNT_6ParamsE,"",@"SHT_CUDA_INFO"
	.sectionflags	@""
	.align	4


	//----- nvinfo : EIATTR_CUDA_API_VERSION
	.align		4
        /*0000*/ 	.byte	0x04, 0x37
        /*0002*/ 	.short	(.L_31 - .L_30)
.L_30:
        /*0004*/ 	.word	0x00000082


	//----- nvinfo : EIATTR_KPARAM_INFO
	.align		4
.L_31:
        /*0008*/ 	.byte	0x04, 0x17
        /*000a*/ 	.short	(.L_33 - .L_32)
.L_32:
        /*000c*/ 	.word	0x00000000
        /*0010*/ 	.short	0x0000
        /*0012*/ 	.short	0x0000
        /*0014*/ 	.byte	0x00, 0xf0, 0x01, 0x20


	//----- nvinfo : EIATTR_AT_ENTRY_FRAGMENTS
	.align		4
.L_33:
        /*0018*/ 	.byte	0x04, 0x4f
        /*001a*/ 	.short	(.L_35 - .L_34)


	//   ....[0]....
.L_34:
        /*001c*/ 	.word	0x00000006


	//----- nvinfo : EIATTR_RESERVED_SMEM_USED
	.align		4
.L_35:
        /*0020*/ 	.byte	0x01, 0x41
	.zero		2


	//----- nvinfo : EIATTR_SPARSE_MMA_MASK
	.align		4
        /*0024*/ 	.byte	0x03, 0x50
        /*0026*/ 	.short	0x0000


	//----- nvinfo : EIATTR_TCGEN05_1CTA_USED
	.align		4
        /*0028*/ 	.byte	0x01, 0x51
	.zero		2


	//----- nvinfo : EIATTR_MAXREG_COUNT
	.align		4
        /*002c*/ 	.byte	0x03, 0x1b
        /*002e*/ 	.short	0x00ff


	//----- nvinfo : EIATTR_NUM_BARRIERS
	.align		4
        /*0030*/ 	.byte	0x02, 0x4c
        /*0032*/ 	.byte	0x07
	.zero		1


	//----- nvinfo : EIATTR_EXTERNS
	.align		4
        /*0034*/ 	.byte	0x04, 0x0f
        /*0036*/ 	.short	(.L_37 - .L_36)


	//   ....[0]....
	.align		4
.L_36:
        /*0038*/ 	.word	index@(__assertfail)


	//----- nvinfo : EIATTR_MERCURY_ISA_VERSION
	.align		4
.L_37:
        /*003c*/ 	.byte	0x03, 0x5f
        /*003e*/ 	.short	0x0101


	//----- nvinfo : EIATTR_INT_WARP_WIDE_INSTR_OFFSETS
	.align		4
        /*0040*/ 	.byte	0x04, 0x31
        /*0042*/ 	.short	(.L_39 - .L_38)


	//   ....[0]....
.L_38:
        /*0044*/ 	.word	0x00001d80


	//   ....[1]....
        /*0048*/ 	.word	0x000036a0


	//   ....[2]....
        /*004c*/ 	.word	0x000036d0


	//   ....[3]....
        /*0050*/ 	.word	0x00003720


	//   ....[4]....
        /*0054*/ 	.word	0x00004010


	//   ....[5]....
        /*0058*/ 	.word	0x00004030


	//   ....[6]....
        /*005c*/ 	.word	0x00004300


	//   ....[7]....
        /*0060*/ 	.word	0x00004430


	//----- nvinfo : EIATTR_COOP_GROUP_MASK_REGIDS
	.align		4
.L_39:
        /*0064*/ 	.byte	0x04, 0x29
        /*0066*/ 	.short	(.L_41 - .L_40)


	//   ....[0]....
.L_40:
        /*0068*/ 	.word	0xffffffff


	//   ....[1]....
        /*006c*/ 	.word	0xffffffff


	//   ....[2]....
        /*0070*/ 	.word	0xffffffff


	//   ....[3]....
        /*0074*/ 	.word	0xffffffff


	//   ....[4]....
        /*0078*/ 	.word	0xffffffff


	//   ....[5]....
        /*007c*/ 	.word	0xffffffff


	//   ....[6]....
        /*0080*/ 	.word	0xffffffff


	//   ....[7]....
        /*0084*/ 	.word	0xffffffff


	//   ....[8]....
        /*0088*/ 	.word	0xffffffff


	//   ....[9]....
        /*008c*/ 	.word	0xffffffff


	//   ....[10]....
        /*0090*/ 	.word	0xffffffff


	//   ....[11]....
        /*0094*/ 	.word	0xffffffff


	//   ....[12]....
        /*0098*/ 	.word	0xffffffff


	//----- nvinfo : EIATTR_COOP_GROUP_INSTR_OFFSETS
	.align		4
.L_41:
        /*009c*/ 	.byte	0x04, 0x28
        /*009e*/ 	.short	(.L_43 - .L_42)


	//   ....[0]....
.L_42:
        /*00a0*/ 	.word	0x00000090


	//   ....[1]....
        /*00a4*/ 	.word	0x000004d0


	//   ....[2]....
        /*00a8*/ 	.word	0x00000600


	//   ....[3]....
        /*00ac*/ 	.word	0x00000780


	//   ....[4]....
        /*00b0*/ 	.word	0x00000880


	//   ....[5]....
        /*00b4*/ 	.word	0x000009f0


	//   ....[6]....
        /*00b8*/ 	.word	0x00000b90


	//   ....[7]....
        /*00bc*/ 	.word	0x00001c60


	//   ....[8]....
        /*00c0*/ 	.word	0x00002920


	//   ....[9]....
        /*00c4*/ 	.word	0x00002b30


	//   ....[10]....
        /*00c8*/ 	.word	0x00002b60


	//   ....[11]....
        /*00cc*/ 	.word	0x00003590


	//   ....[12]....
        /*00d0*/ 	.word	0x000037c0


	//----- nvinfo : EIATTR_VRC_CTA_INIT_COUNT
	.align		4
.L_43:
        /*00d4*/ 	.byte	0x02, 0x4a
        /*00d6*/ 	.byte	0x80
	.zero		1


	//----- nvinfo : EIATTR_SYSCALL_OFFSETS
	.align		4
        /*00d8*/ 	.byte	0x04, 0x46
        /*00da*/ 	.short	(.L_45 - .L_44)


	//   ....[0]....
.L_44:
        /*00dc*/ 	.word	0x00004fe0


	//   ....[1]....
        /*00e0*/ 	.word	0x000050d0


	//   ....[2]....
        /*00e4*/ 	.word	0x00005910


	//   ....[3]....
        /*00e8*/ 	.word	0x000065c0


	//----- nvinfo : EIATTR_MBARRIER_INSTR_OFFSETS
	.align		4
.L_45:
        /*00ec*/ 	.byte	0x04, 0x39
        /*00ee*/ 	.short	(.L_47 - .L_46)


	//   ....[0]....
.L_46:
        /*00f0*/ 	.word	0x000005b0
        /*00f4*/ 	.word	0x000000ff
        /*00f8*/ 	.word	0x00000000
        /*00fc*/ 	.short	0x0100
        /*00fe*/ 	.byte	0x05
	.zero		1


	//   ....[1]....
        /*0100*/ 	.word	0x000005c0
        /*0104*/ 	.word	0x000000ff
        /*0108*/ 	.word	0x00000010
        /*010c*/ 	.short	0x0100
        /*010e*/ 	.byte	0x05
	.zero		1


	//   ....[2]....
        /*0110*/ 	.word	0x000005d0
        /*0114*/ 	.word	0x000000ff
        /*0118*/ 	.word	0x00000008
        /*011c*/ 	.short	0x0100
        /*011e*/ 	.byte	0x05
	.zero		1


	//   ....[3]....
        /*0120*/ 	.word	0x000005e0
        /*0124*/ 	.word	0x000000ff
        /*0128*/ 	.word	0x00000018
        /*012c*/ 	.short	0x0100
        /*012e*/ 	.byte	0x05
	.zero		1


	//   ....[4]....
        /*0130*/ 	.word	0x00000710
        /*0134*/ 	.word	0x000000ff
        /*0138*/ 	.word	0x00000020
        /*013c*/ 	.short	0x0100
        /*013e*/ 	.byte	0x07
	.zero		1


	//   ....[5]....
        /*0140*/ 	.word	0x00000720
        /*0144*/ 	.word	0x000000ff
        /*0148*/ 	.word	0x00000038
        /*014c*/ 	.short	0x0100
        /*014e*/ 	.byte	0x07
	.zero		1


	//   ....[6]....
        /*0150*/ 	.word	0x00000730
        /*0154*/ 	.word	0x000000ff
        /*0158*/ 	.word	0x00000028
        /*015c*/ 	.short	0x0100
        /*015e*/ 	.byte	0x07
	.zero		1


	//   ....[7]....
        /*0160*/ 	.word	0x00000740
        /*0164*/ 	.word	0x000000ff
        /*0168*/ 	.word	0x00000040
        /*016c*/ 	.short	0x0100
        /*016e*/ 	.byte	0x07
	.zero		1


	//   ....[8]....
        /*0170*/ 	.word	0x00000750
        /*0174*/ 	.word	0x000000ff
        /*0178*/ 	.word	0x00000030
        /*017c*/ 	.short	0x0100
        /*017e*/ 	.byte	0x07
	.zero		1


	//   ....[9]....
        /*0180*/ 	.word	0x00000760
        /*0184*/ 	.word	0x000000ff
        /*0188*/ 	.word	0x00000048
        /*018c*/ 	.short	0x0100
        /*018e*/ 	.byte	0x07
	.zero		1


	//   ....[10]....
        /*0190*/ 	.word	0x00000850
        /*0194*/ 	.word	0x000000ff
        /*0198*/ 	.word	0x00000050
        /*019c*/ 	.short	0x0100
        /*019e*/ 	.byte	0x05
	.zero		1


	//   ....[11]....
        /*01a0*/ 	.word	0x00000860
        /*01a4*/ 	.word	0x000000ff
        /*01a8*/ 	.word	0x00000058
        /*01ac*/ 	.short	0x0100
        /*01ae*/ 	.byte	0x05
	.zero		1


	//   ....[12]....
        /*01b0*/ 	.word	0x000009a0
        /*01b4*/ 	.word	0x000000ff
        /*01b8*/ 	.word	0x00000060
        /*01bc*/ 	.short	0x0100
        /*01be*/ 	.byte	0x05
	.zero		1


	//   ....[13]....
        /*01c0*/ 	.word	0x000009b0
        /*01c4*/ 	.word	0x000000ff
        /*01c8*/ 	.word	0x00000070
        /*01cc*/ 	.short	0x0100
        /*01ce*/ 	.byte	0x05
	.zero		1


	//   ....[14]....
        /*01d0*/ 	.word	0x000009c0
        /*01d4*/ 	.word	0x000000ff
        /*01d8*/ 	.word	0x00000068
        /*01dc*/ 	.short	0x0100
        /*01de*/ 	.byte	0x05
	.zero		1


	//   ....[15]....
        /*01e0*/ 	.word	0x000009d0
        /*01e4*/ 	.word	0x000000ff
        /*01e8*/ 	.word	0x00000078
        /*01ec*/ 	.short	0x0100
        /*01ee*/ 	.byte	0x05
	.zero		1


	//   ....[16]....
        /*01f0*/ 	.word	0x00000b00
        /*01f4*/ 	.word	0x000000ff
        /*01f8*/ 	.word	0x00000080
        /*01fc*/ 	.short	0x0100
        /*01fe*/ 	.byte	0x07
	.zero		1


	//   ....[17]....
        /*0200*/ 	.word	0x00000b10
        /*0204*/ 	.word	0x000000ff
        /*0208*/ 	.word	0x000000a0
        /*020c*/ 	.short	0x0100
        /*020e*/ 	.byte	0x07
	.zero		1


	//   ....[18]....
        /*0210*/ 	.word	0x00000b20
        /*0214*/ 	.word	0x000000ff
        /*0218*/ 	.word	0x00000088
        /*021c*/ 	.short	0x0100
        /*021e*/ 	.byte	0x07
	.zero		1


	//   ....[19]....
        /*0220*/ 	.word	0x00000b30
        /*0224*/ 	.word	0x000000ff
        /*0228*/ 	.word	0x000000a8
        /*022c*/ 	.short	0x0100
        /*022e*/ 	.byte	0x07
	.zero		1


	//   ....[20]....
        /*0230*/ 	.word	0x00000b40
        /*0234*/ 	.word	0x000000ff
        /*0238*/ 	.word	0x00000090
        /*023c*/ 	.short	0x0100
        /*023e*/ 	.byte	0x07
	.zero		1


	//   ....[21]....
        /*0240*/ 	.word	0x00000b50
        /*0244*/ 	.word	0x000000ff
        /*0248*/ 	.word	0x000000b0
        /*024c*/ 	.short	0x0100
        /*024e*/ 	.byte	0x07
	.zero		1


	//   ....[22]....
        /*0250*/ 	.word	0x00000b60
        /*0254*/ 	.word	0x000000ff
        /*0258*/ 	.word	0x00000098
        /*025c*/ 	.short	0x0100
        /*025e*/ 	.byte	0x07
	.zero		1


	//   ....[23]....
        /*0260*/ 	.word	0x00000b70
        /*0264*/ 	.word	0x000000ff
        /*0268*/ 	.word	0x000000b8
        /*026c*/ 	.short	0x0100
        /*026e*/ 	.byte	0x07
	.zero		1


	//   ....[24]....
        /*0270*/ 	.word	0x00000c60
        /*0274*/ 	.word	0x000000ff
        /*0278*/ 	.word	0x000000c0
        /*027c*/ 	.short	0x0100
        /*027e*/ 	.byte	0x05
	.zero		1


	//   ....[25]....
        /*0280*/ 	.word	0x00000c70
        /*0284*/ 	.word	0x000000ff
        /*0288*/ 	.word	0x000000d0
        /*028c*/ 	.short	0x0100
        /*028e*/ 	.byte	0x05
	.zero		1


	//   ....[26]....
        /*0290*/ 	.word	0x00000c80
        /*0294*/ 	.word	0x000000ff
        /*0298*/ 	.word	0x000000c8
        /*029c*/ 	.short	0x0100
        /*029e*/ 	.byte	0x05
	.zero		1


	//   ....[27]....
        /*02a0*/ 	.word	0x00000c90
        /*02a4*/ 	.word	0x000000ff
        /*02a8*/ 	.word	0x000000d8
        /*02ac*/ 	.short	0x0100
        /*02ae*/ 	.byte	0x05
	.zero		1


	//   ....[28]....
        /*02b0*/ 	.word	0x00001560
        /*02b4*/ 	.word	0x00000002
        /*02b8*/ 	.word	0x000000d0
        /*02bc*/ 	.short	0x010a
        /*02be*/ 	.byte	0xff
	.zero		1


	//   ....[29]....
        /*02c0*/ 	.word	0x00001590
        /*02c4*/ 	.word	0x00000002
        /*02c8*/ 	.word	0x000000c0
        /*02cc*/ 	.short	0x0101
        /*02ce*/ 	.byte	0xff
	.zero		1


	//   ....[30]....
        /*02d0*/ 	.word	0x00001660
        /*02d4*/ 	.word	0x000000ff
        /*02d8*/ 	.word	0x00000010
        /*02dc*/ 	.short	0x010a
        /*02de*/ 	.byte	0x08
	.zero		1


	//   ....[31]....
        /*02e0*/ 	.word	0x00001700
        /*02e4*/ 	.word	0x000000ff
        /*02e8*/ 	.word	0x00000010
        /*02ec*/ 	.short	0x010a
        /*02ee*/ 	.byte	0x21
	.zero		1


	//   ....[32]....
        /*02f0*/ 	.word	0x00001850
        /*02f4*/ 	.word	0x000000ff
        /*02f8*/ 	.word	0x00000010
        /*02fc*/ 	.short	0x010a
        /*02fe*/ 	.byte	0x08
	.zero		1


	//   ....[33]....
        /*0300*/ 	.word	0x00001960
        /*0304*/ 	.word	0x000000ff
        /*0308*/ 	.word	0x00000058
        /*030c*/ 	.short	0x0101
        /*030e*/ 	.byte	0x04
	.zero		1


	//   ....[34]....
        /*0310*/ 	.word	0x00001980
        /*0314*/ 	.word	0x000000ff
        /*0318*/ 	.word	0x00000010
        /*031c*/ 	.short	0x010a
        /*031e*/ 	.byte	0x08
	.zero		1


	//   ....[35]....
        /*0320*/ 	.word	0x00001a00
        /*0324*/ 	.word	0x000000ff
        /*0328*/ 	.word	0x00000010
        /*032c*/ 	.short	0x010a
        /*032e*/ 	.byte	0x11
	.zero		1


	//   ....[36]....
        /*0330*/ 	.word	0x00001b50
        /*0334*/ 	.word	0x000000ff
        /*0338*/ 	.word	0x00000010
        /*033c*/ 	.short	0x010a
        /*033e*/ 	.byte	0x08
	.zero		1


	//   ....[37]....
        /*0340*/ 	.word	0x00001c90
        /*0344*/ 	.word	0x00000002
        /*0348*/ 	.word	0x00000060
        /*034c*/ 	.short	0x010a
        /*034e*/ 	.byte	0xff
	.zero		1


	//   ....[38]....
        /*0350*/ 	.word	0x00001d50
        /*0354*/ 	.word	0x00000002
        /*0358*/ 	.word	0x00000000
        /*035c*/ 	.short	0x0101
        /*035e*/ 	.byte	0xff
	.zero		1


	//   ....[39]....
        /*0360*/ 	.word	0x000022b0
        /*0364*/ 	.word	0x000000ff
        /*0368*/ 	.word	0x00000000
        /*036c*/ 	.short	0x010a
        /*036e*/ 	.byte	0x04
	.zero		1


	//   ....[40]....
        /*0370*/ 	.word	0x00002350
        /*0374*/ 	.word	0x00000000
        /*0378*/ 	.word	0x00000000
        /*037c*/ 	.short	0x010a
        /*037e*/ 	.byte	0xff
	.zero		1


	//   ....[41]....
        /*0380*/ 	.word	0x00002470
        /*0384*/ 	.word	0x00000000
        /*0388*/ 	.word	0x000000c0
        /*038c*/ 	.short	0x010a
        /*038e*/ 	.byte	0xff
	.zero		1


	//   ....[42]....
        /*0390*/ 	.word	0x000024e0
        /*0394*/ 	.word	0x00000000
        /*0398*/ 	.word	0x00000000
        /*039c*/ 	.short	0x0101
        /*039e*/ 	.byte	0xff
	.zero		1


	//   ....[43]....
        /*03a0*/ 	.word	0x00002500
        /*03a4*/ 	.word	0x000000ff
        /*03a8*/ 	.word	0x00000070
        /*03ac*/ 	.short	0x010a
        /*03ae*/ 	.byte	0x05
	.zero		1


	//   ....[44]....
        /*03b0*/ 	.word	0x00002620
        /*03b4*/ 	.word	0x00000000
        /*03b8*/ 	.word	0x00000060
        /*03bc*/ 	.short	0x010a
        /*03be*/ 	.byte	0xff
	.zero		1


	//   ....[45]....
        /*03c0*/ 	.word	0x00002720
        /*03c4*/ 	.word	0x00000000
        /*03c8*/ 	.word	0x00000000
        /*03cc*/ 	.short	0x0101
        /*03ce*/ 	.byte	0xff
	.zero		1


	//   ....[46]....
        /*03d0*/ 	.word	0x000027b0
        /*03d4*/ 	.word	0x000000ff
        /*03d8*/ 	.word	0x00000070
        /*03dc*/ 	.short	0x0106
        /*03de*/ 	.byte	0x05
	.zero		1


	//   ....[47]....
        /*03e0*/ 	.word	0x000027d0
        /*03e4*/ 	.word	0x000000ff
        /*03e8*/ 	.word	0x00000070
        /*03ec*/ 	.short	0x010a
        /*03ee*/ 	.byte	0x05
	.zero		1


	//   ....[48]....
        /*03f0*/ 	.word	0x00002860
        /*03f4*/ 	.word	0x000000ff
        /*03f8*/ 	.word	0x00000070
        /*03fc*/ 	.short	0x0106
        /*03fe*/ 	.byte	0x04
	.zero		1


	//   ....[49]....
        /*0400*/ 	.word	0x000028a0
        /*0404*/ 	.word	0x00000000
        /*0408*/ 	.word	0x00000070
        /*040c*/ 	.short	0x010a
        /*040e*/ 	.byte	0xff
	.zero		1


	//   ....[50]....
        /*0410*/ 	.word	0x00002de0
        /*0414*/ 	.word	0x00000000
        /*0418*/ 	.word	0x00000060
        /*041c*/ 	.short	0x010a
        /*041e*/ 	.byte	0xff
	.zero		1


	//   ....[51]....
        /*0420*/ 	.word	0x00002ef0
        /*0424*/ 	.word	0x00000003
        /*0428*/ 	.word	0x00000000
        /*042c*/ 	.short	0x0101
        /*042e*/ 	.byte	0xff
	.zero		1


	//   ....[52]....
        /*0430*/ 	.word	0x00002f00
        /*0434*/ 	.word	0x000000ff
        /*0438*/ 	.word	0x00000000
        /*043c*/ 	.short	0x010a
        /*043e*/ 	.byte	0x06
	.zero		1


	//   ....[53]....
        /*0440*/ 	.word	0x00002f20
        /*0444*/ 	.word	0x000000ff
        /*0448*/ 	.word	0x000000a0
        /*044c*/ 	.short	0x010a
        /*044e*/ 	.byte	0x07
	.zero		1


	//   ....[54]....
        /*0450*/ 	.word	0x00002ff0
        /*0454*/ 	.word	0x000000ff
        /*0458*/ 	.word	0x00000000
        /*045c*/ 	.short	0x010a
        /*045e*/ 	.byte	0x06
	.zero		1


	//   ....[55]....
        /*0460*/ 	.word	0x00003120
        /*0464*/ 	.word	0x000000ff
        /*0468*/ 	.word	0x00000000
        /*046c*/ 	.short	0x010a
        /*046e*/ 	.byte	0x1a
	.zero		1


	//   ....[56]....
        /*0470*/ 	.word	0x000033c0
        /*0474*/ 	.word	0x000000ff
        /*0478*/ 	.word	0x00000000
        /*047c*/ 	.short	0x010a
        /*047e*/ 	.byte	0x06
	.zero		1


	//   ....[57]....
        /*0480*/ 	.word	0x00003450
        /*0484*/ 	.word	0x000000ff
        /*0488*/ 	.word	0x00000000
        /*048c*/ 	.short	0x010a
        /*048e*/ 	.byte	0x06
	.zero		1


	//   ....[58]....
        /*0490*/ 	.word	0x000034e0
        /*0494*/ 	.word	0x000000ff
        /*0498*/ 	.word	0x00000000
        /*049c*/ 	.short	0x010a
        /*049e*/ 	.byte	0x06
	.zero		1


	//   ....[59]....
        /*04a0*/ 	.word	0x00003570
        /*04a4*/ 	.word	0x000000ff
        /*04a8*/ 	.word	0x00000000
        /*04ac*/ 	.short	0x010a
        /*04ae*/ 	.byte	0x07
	.zero		1


	//   ....[60]....
        /*04b0*/ 	.word	0x000039b0
        /*04b4*/ 	.word	0x00000000
        /*04b8*/ 	.word	0x00000060
        /*04bc*/ 	.short	0x010a
        /*04be*/ 	.byte	0xff
	.zero		1


	//   ....[61]....
        /*04c0*/ 	.word	0x00003a70
        /*04c4*/ 	.word	0x00000000
        /*04c8*/ 	.word	0x00000000
        /*04cc*/ 	.short	0x0101
        /*04ce*/ 	.byte	0xff
	.zero		1


	//   ....[62]....
        /*04d0*/ 	.word	0x00003d90
        /*04d4*/ 	.word	0x000000ff
        /*04d8*/ 	.word	0x00000058
        /*04dc*/ 	.short	0x010a
        /*04de*/ 	.byte	0x07
	.zero		1


	//   ....[63]....
        /*04e0*/ 	.word	0x00003fb0
        /*04e4*/ 	.word	0x000000ff
        /*04e8*/ 	.word	0x00000038
        /*04ec*/ 	.short	0x010a
        /*04ee*/ 	.byte	0x0f
	.zero		1


	//   ....[64]....
        /*04f0*/ 	.word	0x000041b0
        /*04f4*/ 	.word	0x000000ff
        /*04f8*/ 	.word	0x00000020
        /*04fc*/ 	.short	0x010b
        /*04fe*/ 	.byte	0x0f
	.zero		1


	//   ....[65]....
        /*0500*/ 	.word	0x00004200
        /*0504*/ 	.word	0x000000ff
        /*0508*/ 	.word	0x00000000
        /*050c*/ 	.short	0x0101
        /*050e*/ 	.byte	0x10
	.zero		1


	//   ....[66]....
        /*0510*/ 	.word	0x00004240
        /*0514*/ 	.word	0x000000ff
        /*0518*/ 	.word	0x00000038
        /*051c*/ 	.short	0x010a
        /*051e*/ 	.byte	0x0d
	.zero		1


	//   ....[67]....
        /*0520*/ 	.word	0x00004480
        /*0524*/ 	.word	0x000000ff
        /*0528*/ 	.word	0x00000020
        /*052c*/ 	.short	0x010b
        /*052e*/ 	.byte	0x0d
	.zero		1


	//   ....[68]....
        /*0530*/ 	.word	0x000044f0
        /*0534*/ 	.word	0x000000ff
        /*0538*/ 	.word	0x00000000
        /*053c*/ 	.short	0x0101
        /*053e*/ 	.byte	0x0f
	.zero		1


	//   ....[69]....
        /*0540*/ 	.word	0x00004540
        /*0544*/ 	.word	0x000000ff
        /*0548*/ 	.word	0x00000000
        /*054c*/ 	.short	0x010a
        /*054e*/ 	.byte	0x04
	.zero		1


	//   ....[70]....
        /*0550*/ 	.word	0x000045d0
        /*0554*/ 	.word	0x000000ff
        /*0558*/ 	.word	0x00000000
        /*055c*/ 	.short	0x010a
        /*055e*/ 	.byte	0x04
	.zero		1


	//   ....[71]....
        /*0560*/ 	.word	0x00004670
        /*0564*/ 	.word	0x00000000
        /*0568*/ 	.word	0x00000000
        /*056c*/ 	.short	0x010a
        /*056e*/ 	.byte	0xff
	.zero		1


	//   ....[72]....
        /*0570*/ 	.word	0x000049b0
        /*0574*/ 	.word	0x00000000
        /*0578*/ 	.word	0x00000060
        /*057c*/ 	.short	0x010a
        /*057e*/ 	.byte	0xff
	.zero		1


	//   ....[73]....
        /*0580*/ 	.word	0x00004ac0
        /*0584*/ 	.word	0x00000000
        /*0588*/ 	.word	0x00000000
        /*058c*/ 	.short	0x0101
        /*058e*/ 	.byte	0xff
	.zero		1


	//   ....[74]....
        /*0590*/ 	.word	0x00005560
        /*0594*/ 	.word	0x00000000
        /*0598*/ 	.word	0x00000020
        /*059c*/ 	.short	0x010a
        /*059e*/ 	.byte	0xff
	.zero		1


	//   ....[75]....
        /*05a0*/ 	.word	0x000055d0
        /*05a4*/ 	.word	0x00000049
        /*05a8*/ 	.word	0x00000080
        /*05ac*/ 	.short	0x010a
        /*05ae*/ 	.byte	0xff
	.zero		1


	//   ....[76]....
        /*05b0*/ 	.word	0x000056c0
        /*05b4*/ 	.word	0x00000000
        /*05b8*/ 	.word	0x00000020
        /*05bc*/ 	.short	0x010a
        /*05be*/ 	.byte	0xff
	.zero		1


	//   ....[77]....
        /*05c0*/ 	.word	0x000057f0
        /*05c4*/ 	.word	0x00000049
        /*05c8*/ 	.word	0x00000080
        /*05cc*/ 	.short	0x010a
        /*05ce*/ 	.byte	0xff
	.zero		1


	//   ....[78]....
        /*05d0*/ 	.word	0x00006300
        /*05d4*/ 	.word	0x00000000
        /*05d8*/ 	.word	0x00000000
        /*05dc*/ 	.short	0x0101
        /*05de*/ 	.byte	0xff
	.zero		1


	//   ....[79]....
        /*05e0*/ 	.word	0x00006310
        /*05e4*/ 	.word	0x00000002
        /*05e8*/ 	.word	0x00000020
        /*05ec*/ 	.short	0x010a
        /*05ee*/ 	.byte	0xff
	.zero		1


	//   ....[80]....
        /*05f0*/ 	.word	0x000063e0
        /*05f4*/ 	.word	0x00000002
        /*05f8*/ 	.word	0x00000020
        /*05fc*/ 	.short	0x010a
        /*05fe*/ 	.byte	0xff
	.zero		1


	//   ....[81]....
        /*0600*/ 	.word	0x00006750
        /*0604*/ 	.word	0x000000ff
        /*0608*/ 	.word	0x00000000
        /*060c*/ 	.short	0x0101
        /*060e*/ 	.byte	0x05
	.zero		1


	//   ....[82]....
        /*0610*/ 	.word	0x00007080
        /*0614*/ 	.word	0x00000000
        /*0618*/ 	.word	0x00000000
        /*061c*/ 	.short	0x0101
        /*061e*/ 	.byte	0xff
	.zero		1


	//   ....[83]....
        /*0620*/ 	.word	0x000072f0
        /*0624*/ 	.word	0x000000ff
        /*0628*/ 	.word	0x00000000
        /*062c*/ 	.short	0x0101
        /*062e*/ 	.byte	0x04
	.zero		1


	//   ....[84]....
        /*0630*/ 	.word	0x00007310
        /*0634*/ 	.word	0x00000002
        /*0638*/ 	.word	0x000000d0
        /*063c*/ 	.short	0x010a
        /*063e*/ 	.byte	0xff
	.zero		1


	//   ....[85]....
        /*0640*/ 	.word	0x00007370
        /*0644*/ 	.word	0x00000002
        /*0648*/ 	.word	0x00000010
        /*064c*/ 	.short	0x010a
        /*064e*/ 	.byte	0xff
	.zero		1


	//   ....[86]....
        /*0650*/ 	.word	0x000073d0
        /*0654*/ 	.word	0x00000002
        /*0658*/ 	.word	0x00000010
        /*065c*/ 	.short	0x010a
        /*065e*/ 	.byte	0xff
	.zero		1


	//   ....[87]....
        /*0660*/ 	.word	0x00007420
        /*0664*/ 	.word	0x00000002
        /*0668*/ 	.word	0x00000060
        /*066c*/ 	.short	0x010a
        /*066e*/ 	.byte	0xff
	.zero		1


	//   ....[88]....
        /*0670*/ 	.word	0x00007480
        /*0674*/ 	.word	0x00000000
        /*0678*/ 	.word	0x00000000
        /*067c*/ 	.short	0x010a
        /*067e*/ 	.byte	0xff
	.zero		1


	//   ....[89]....
        /*0680*/ 	.word	0x000074d0
        /*0684*/ 	.word	0x00000000
        /*0688*/ 	.word	0x000000c0
        /*068c*/ 	.short	0x010a
        /*068e*/ 	.byte	0xff
	.zero		1


	//   ....[90]....
        /*0690*/ 	.word	0x00007530
        /*0694*/ 	.word	0x00000000
        /*0698*/ 	.word	0x00000070
        /*069c*/ 	.short	0x010a
        /*069e*/ 	.byte	0xff
	.zero		1


	//   ....[91]....
        /*06a0*/ 	.word	0x00007580
        /*06a4*/ 	.word	0x00000000
        /*06a8*/ 	.word	0x00000060
        /*06ac*/ 	.short	0x010a
        /*06ae*/ 	.byte	0xff
	.zero		1


	//   ....[92]....
        /*06b0*/ 	.word	0x000075e0
        /*06b4*/ 	.word	0x00000000
        /*06b8*/ 	.word	0x00000070
        /*06bc*/ 	.short	0x010a
        /*06be*/ 	.byte	0xff
	.zero		1


	//   ....[93]....
        /*06c0*/ 	.word	0x00007630
        /*06c4*/ 	.word	0x00000000
        /*06c8*/ 	.word	0x00000060
        /*06cc*/ 	.short	0x010a
        /*06ce*/ 	.byte	0xff
	.zero		1


	//   ....[94]....
        /*06d0*/ 	.word	0x00007690
        /*06d4*/ 	.word	0x00000002
        /*06d8*/ 	.word	0x000000a0
        /*06dc*/ 	.short	0x010a
        /*06de*/ 	.byte	0xff
	.zero		1


	//   ....[95]....
        /*06e0*/ 	.word	0x000076f0
        /*06e4*/ 	.word	0x00000000
        /*06e8*/ 	.word	0x00000000
        /*06ec*/ 	.short	0x010a
        /*06ee*/ 	.byte	0xff
	.zero		1


	//   ....[96]....
        /*06f0*/ 	.word	0x00007750
        /*06f4*/ 	.word	0x00000000
        /*06f8*/ 	.word	0x00000000
        /*06fc*/ 	.short	0x010a
        /*06fe*/ 	.byte	0xff
	.zero		1


	//   ....[97]....
        /*0700*/ 	.word	0x000077b0
        /*0704*/ 	.word	0x00000000
        /*0708*/ 	.word	0x00000000
        /*070c*/ 	.short	0x010a
        /*070e*/ 	.byte	0xff
	.zero		1


	//   ....[98]....
        /*0710*/ 	.word	0x00007810
        /*0714*/ 	.word	0x00000000
        /*0718*/ 	.word	0x00000000
        /*071c*/ 	.short	0x010a
        /*071e*/ 	.byte	0xff
	.zero		1


	//   ....[99]....
        /*0720*/ 	.word	0x00007870
        /*0724*/ 	.word	0x00000000
        /*0728*/ 	.word	0x00000000
        /*072c*/ 	.short	0x010a
        /*072e*/ 	.byte	0xff
	.zero		1


	//   ....[100]....
        /*0730*/ 	.word	0x000078c0
        /*0734*/ 	.word	0x00000000
        /*0738*/ 	.word	0x00000060
        /*073c*/ 	.short	0x010a
        /*073e*/ 	.byte	0xff
	.zero		1


	//   ....[101]....
        /*0740*/ 	.word	0x00007920
        /*0744*/ 	.word	0x00000000
        /*0748*/ 	.word	0x00000058
        /*074c*/ 	.short	0x010a
        /*074e*/ 	.byte	0xff
	.zero		1


	//   ....[102]....
        /*0750*/ 	.word	0x00007980
        /*0754*/ 	.word	0x00000000
        /*0758*/ 	.word	0x00000038
        /*075c*/ 	.short	0x010a
        /*075e*/ 	.byte	0xff
	.zero		1


	//   ....[103]....
        /*0760*/ 	.word	0x000079e0
        /*0764*/ 	.word	0x00000000
        /*0768*/ 	.word	0x00000038
        /*076c*/ 	.short	0x010a
        /*076e*/ 	.byte	0xff
	.zero		1


	//   ....[104]....
        /*0770*/ 	.word	0x00007a40
        /*0774*/ 	.word	0x00000000
        /*0778*/ 	.word	0x00000000
        /*077c*/ 	.short	0x010a
        /*077e*/ 	.byte	0xff
	.zero		1


	//   ....[105]....
        /*0780*/ 	.word	0x00007aa0
        /*0784*/ 	.word	0x00000000
        /*0788*/ 	.word	0x00000000
        /*078c*/ 	.short	0x010a
        /*078e*/ 	.byte	0xff
	.zero		1


	//   ....[106]....
        /*0790*/ 	.word	0x00007af0
        /*0794*/ 	.word	0x00000000
        /*0798*/ 	.word	0x00000060
        /*079c*/ 	.short	0x010a
        /*079e*/ 	.byte	0xff
	.zero		1


	//   ....[107]....
        /*07a0*/ 	.word	0x00007b40
        /*07a4*/ 	.word	0x00000000
        /*07a8*/ 	.word	0x00000020
        /*07ac*/ 	.short	0x010a
        /*07ae*/ 	.byte	0xff
	.zero		1


	//   ....[108]....
        /*07b0*/ 	.word	0x00007b90
        /*07b4*/ 	.word	0x00000049
        /*07b8*/ 	.word	0x00000080
        /*07bc*/ 	.short	0x010a
        /*07be*/ 	.byte	0xff
	.zero		1


	//   ....[109]....
        /*07c0*/ 	.word	0x00007be0
        /*07c4*/ 	.word	0x00000002
        /*07c8*/ 	.word	0x00000020
        /*07cc*/ 	.short	0x010a
        /*07ce*/ 	.byte	0xff
	.zero		1


	//----- nvinfo : EIATTR_NUM_MBARRIERS
	.align		4
.L_47:
        /*07d0*/ 	.byte	0x03, 0x38
        /*07d2*/ 	.short	0x001c


	//----- nvinfo : EIATTR_EXIT_INSTR_OFFSETS
	.align		4
        /*07d4*/ 	.byte	0x04, 0x1c
        /*07d6*/ 	.short	(.L_49 - .L_48)


	//   ....[0]....
.L_48:
        /*07d8*/ 	.word	0x00002380


	//   ....[1]....
        /*07dc*/ 	.word	0x00002870


	//   ....[2]....
        /*07e0*/ 	.word	0x000028d0


	//   ....[3]....
        /*07e4*/ 	.word	0x000037d0


	//   ....[4]....
        /*07e8*/ 	.word	0x000046a0


	//   ....[5]....
        /*07ec*/ 	.word	0x000046e0


	//   ....[6]....
        /*07f0*/ 	.word	0x000071e0


	//   ....[7]....
        /*07f4*/ 	.word	0x00007260


	//   ....[8]....
        /*07f8*/ 	.word	0x00007290


	//   ....[9]....
        /*07fc*/ 	.word	0x00007300


	//----- nvinfo : EIATTR_MAX_THREADS
	.align		4
.L_49:
        /*0800*/ 	.byte	0x04, 0x05
        /*0802*/ 	.short	(.L_51 - .L_50)
.L_50:
        /*0804*/ 	.word	0x00000100
        /*0808*/ 	.word	0x00000001
        /*080c*/ 	.word	0x00000001


	//----- nvinfo : EIATTR_CRS_STACK_SIZE
	.align		4
.L_51:
        /*0810*/ 	.byte	0x04, 0x1e
        /*0812*/ 	.short	(.L_53 - .L_52)
.L_52:
        /*0814*/ 	.word	0x00000000


	//----- nvinfo : EIATTR_CBANK_PARAM_SIZE
	.align		4
.L_53:
        /*0818*/ 	.byte	0x03, 0x19
        /*081a*/ 	.short	0x0800


	//----- nvinfo : EIATTR_PARAM_CBANK
	.align		4
        /*081c*/ 	.byte	0x04, 0x0a
        /*081e*/ 	.short	(.L_55 - .L_54)
	.align		4
.L_54:
        /*0820*/ 	.word	index@(.nv.constant0._ZN7cutlass13device_kernelINS_4gemm6kernel13GemmUniversalIN4cute5tupleIJiiiiEEENS1_10collective13CollectiveMmaINS1_35MainloopSm100TmaUmmaWarpSpecializedILi2ELi2ELi4ENS5_IJNS4_1CILi1EEESB_SB_EEEEENS5_IJNSA_ILi128EEENSA_ILi64EEESF_EEENS_10bfloat16_tENS5_IJlSB_lEEESH_SI_NS4_8TiledMMAINS4_8MMA_AtomIJNS4_20SM100_MMA_F16BF16_SSISH_SH_fLi128ELi64ELNS4_4UMMA5MajorE0ELSN_0ELNSM_7ScaleInE0ELSO_0EEEEEENS4_6LayoutISC_NS5_IJNSA_ILi0EEESS_SS_EEEEENS5_IJNS4_10UnderscoreESV_SV_EEEEENS4_13SM90_TMA_LOADENS4_14ComposedLayoutINS4_7SwizzleILi3ELi4ELi3EEENS4_18smem_ptr_flag_bitsILi16EEENSR_INS5_IJNSA_ILi8EEESF_EEENS5_IJSF_SB_EEEEEEEvNS4_8identityESY_S18_vS19_EENS_8epilogue10collective18CollectiveEpilogueINS1B_23Sm100TmaWarpSpecializedILi3ELi2ELi32ELb1ELb0EEEJSG_NS5_IJNSR_ISE_SB_EENSR_INSA_ILi32EEESB_EEEEESH_SI_SH_SI_NS1B_6fusion15FusionCallbacksIS1F_NS1K_17LinearCombinationISH_fSH_fLNS_15FloatRoundStyleE2EEESG_S1J_JEEENS4_5SM1004TMEM4LOAD26SM100_TMEM_LOAD_32dp32b32xESY_NSZ_INS10_ILi2ELi4ELi3EEES13_NSR_INS5_IJS14_S1H_EEENS5_IJS1H_SB_EEEEEEENS4_39AutoVectorizingCopyWithAssumedAlignmentILi128EEENS4_14SM90_TMA_STOREES1Y_S20_S20_EEEvvEEEEvNT_6ParamsE)
        /*0824*/ 	.short	0x0380
        /*0826*/ 	.short	0x0800


	//----- nvinfo : EIATTR_SW_WAR
	.align		4
.L_55:
        /*0828*/ 	.byte	0x04, 0x36
        /*082a*/ 	.short	(.L_57 - .L_56)
.L_56:
        /*082c*/ 	.word	0x00000008
.L_57:


//--------------------- .nv.callgraph             --------------------------
	.section	.nv.callgraph,"",@"SHT_CUDA_CALLGRAPH"
	.align	4
	.sectionentsize	8
	.align		4
        /*0000*/ 	.word	0x00000000
	.align		4
        /*0004*/ 	.word	0xffffffff
	.align		4
        /*0008*/ 	.word	index@(_ZN7cutlass13device_kernelINS_4gemm6kernel13GemmUniversalIN4cute5tupleIJiiiiEEENS1_10collective13CollectiveMmaINS1_35MainloopSm100TmaUmmaWarpSpecializedILi2ELi2ELi4ENS5_IJNS4_1CILi1EEESB_SB_EEEEENS5_IJNSA_ILi128EEENSA_ILi64EEESF_EEENS_10bfloat16_tENS5_IJlSB_lEEESH_SI_NS4_8TiledMMAINS4_8MMA_AtomIJNS4_20SM100_MMA_F16BF16_SSISH_SH_fLi128ELi64ELNS4_4UMMA5MajorE0ELSN_0ELNSM_7ScaleInE0ELSO_0EEEEEENS4_6LayoutISC_NS5_IJNSA_ILi0EEESS_SS_EEEEENS5_IJNS4_10UnderscoreESV_SV_EEEEENS4_13SM90_TMA_LOADENS4_14ComposedLayoutINS4_7SwizzleILi3ELi4ELi3EEENS4_18smem_ptr_flag_bitsILi16EEENSR_INS5_IJNSA_ILi8EEESF_EEENS5_IJSF_SB_EEEEEEEvNS4_8identityESY_S18_vS19_EENS_8epilogue10collective18CollectiveEpilogueINS1B_23Sm100TmaWarpSpecializedILi3ELi2ELi32ELb1ELb0EEEJSG_NS5_IJNSR_ISE_SB_EENSR_INSA_ILi32EEESB_EEEEESH_SI_SH_SI_NS1B_6fusion15FusionCallbacksIS1F_NS1K_17LinearCombinationISH_fSH_fLNS_15FloatRoundStyleE2EEESG_S1J_JEEENS4_5SM1004TMEM4LOAD26SM100_TMEM_LOAD_32dp32b32xESY_NSZ_INS10_ILi2ELi4ELi3EEES13_NSR_INS5_IJS14_S1H_EEENS5_IJS1H_SB_EEEEEEENS4_39AutoVectorizingCopyWithAssumedAlignmentILi128EEENS4_14SM90_TMA_STOREES1Y_S20_S20_EEEvvEEEEvNT_6ParamsE)
	.align		4
        /*000c*/ 	.word	index@(__assertfail)
	.align		4
        /*0010*/ 	.word	0x00000000
	.align		4
        /*0014*/ 	.word	0xfffffffe
	.align		4
        /*0018*/ 	.word	0x00000000
	.align		4
        /*001c*/ 	.word	0xfffffffd
	.align		4
        /*0020*/ 	.word	0x00000000
	.align		4
        /*0024*/ 	.word	0xfffffffc


//--------------------- .nv.constant4             --------------------------
	.section	.nv.constant4,"a",@progbits
	.align	8
	.align		8
.nv.constant4:
        /*0000*/ 	.dword	__assertfail
	.align		8
        /*0008*/ 	.dword	__unnamed_1
	.align		8
        /*0010*/ 	.dword	__unnamed_2
	.align		8
        /*0018*/ 	.dword	_ZN40_INTERNAL_4770f8f2_4_k_cu_bc6cce1d_297204cuda3std3__45__cpo5beginE
	.align		8
        /*0020*/ 	.dword	_ZN40_INTERNAL_4770f8f2_4_k_cu_bc6cce1d_297204cuda3std3__45__cpo3endE
	.align		8
        /*0028*/ 	.dword	_ZN40_INTERNAL_4770f8f2_4_k_cu_bc6cce1d_297204cuda3std3__45__cpo6cbeginE
	.align		8
        /*0030*/ 	.dword	_ZN40_INTERNAL_4770f8f2_4_k_cu_bc6cce1d_297204cuda3std3__45__cpo4cendE
	.align		8
        /*0038*/ 	.dword	_ZN40_INTERNAL_4770f8f2_4_k_cu_bc6cce1d_297204cuda3std3__442_GLOBAL__N__4770f8f2_4_k_cu_bc6cce1d_297206ignoreE
	.align		8
        /*0040*/ 	.dword	_ZN40_INTERNAL_4770f8f2_4_k_cu_bc6cce1d_297204cuda3std3__419piecewise_constructE
	.align		8
        /*0048*/ 	.dword	_ZN40_INTERNAL_4770f8f2_4_k_cu_bc6cce1d_297204cuda3std3__48in_placeE
	.align		8
        /*0050*/ 	.dword	_ZN40_INTERNAL_4770f8f2_4_k_cu_bc6cce1d_297204cuda3std6ranges3__45__cpo4swapE
	.align		8
        /*0058*/ 	.dword	_ZN40_INTERNAL_4770f8f2_4_k_cu_bc6cce1d_297204cuda3std6ranges3__45__cpo9iter_moveE
	.align		8
        /*0060*/ 	.dword	_ZN40_INTERNAL_4770f8f2_4_k_cu_bc6cce1d_297204cute7productE
	.align		8
        /*0068*/ 	.dword	_ZN40_INTERNAL_4770f8f2_4_k_cu_bc6cce1d_297204cute1_E
	.align		8
        /*0070*/ 	.dword	$str$25
	.align		8
        /*0078*/ 	.dword	$str$26
	.align		8
        /*0080*/ 	.dword	$str$27
	.align		8
        /*0088*/ 	.dword	$str$28


//--------------------- .text._ZN7cutlass13device_kernelINS_4gemm6kernel13GemmUniversalIN4cute5tupleIJiiiiEEENS1_10collective13CollectiveMmaINS1_35MainloopSm100TmaUmmaWarpSpecializedILi2ELi2ELi4ENS5_IJNS4_1CILi1EEESB_SB_EEEEENS5_IJNSA_ILi128EEENSA_ILi64EEESF_EEENS_10bfloat16_tENS5_IJlSB_lEEESH_SI_NS4_8TiledMMAINS4_8MMA_AtomIJNS4_20SM100_MMA_F16BF16_SSISH_SH_fLi128ELi64ELNS4_4UMMA5MajorE0ELSN_0ELNSM_7ScaleInE0ELSO_0EEEEEENS4_6LayoutISC_NS5_IJNSA_ILi0EEESS_SS_EEEEENS5_IJNS4_10UnderscoreESV_SV_EEEEENS4_13SM90_TMA_LOADENS4_14ComposedLayoutINS4_7SwizzleILi3ELi4ELi3EEENS4_18smem_ptr_flag_bitsILi16EEENSR_INS5_IJNSA_ILi8EEESF_EEENS5_IJSF_SB_EEEEEEEvNS4_8identityESY_S18_vS19_EENS_8epilogue10collective18CollectiveEpilogueINS1B_23Sm100TmaWarpSpecializedILi3ELi2ELi32ELb1ELb0EEEJSG_NS5_IJNSR_ISE_SB_EENSR_INSA_ILi32EEESB_EEEEESH_SI_SH_SI_NS1B_6fusion15FusionCallbacksIS1F_NS1K_17LinearCombinationISH_fSH_fLNS_15FloatRoundStyleE2EEESG_S1J_JEEENS4_5SM1004TMEM4LOAD26SM100_TMEM_LOAD_32dp32b32xESY_NSZ_INS10_ILi2ELi4ELi3EEES13_NSR_INS5_IJS14_S1H_EEENS5_IJS1H_SB_EEEEEEENS4_39AutoVectorizingCopyWithAssumedAlignmentILi128EEENS4_14SM90_TMA_STOREES1Y_S20_S20_EEEvvEEEEvNT_6ParamsE --------------------------
	.section	.text._ZN7cutlass13device_kernelINS_4gemm6kernel13GemmUniversalIN4cute5tupleIJiiiiEEENS1_10collective13CollectiveMmaINS1_35MainloopSm100TmaUmmaWarpSpecializedILi2ELi2ELi4ENS5_IJNS4_1CILi1EEESB_SB_EEEEENS5_IJNSA_ILi128EEENSA_ILi64EEESF_EEENS_10bfloat16_tENS5_IJlSB_lEEESH_SI_NS4_8TiledMMAINS4_8MMA_AtomIJNS4_20SM100_MMA_F16BF16_SSISH_SH_fLi128ELi64ELNS4_4UMMA5MajorE0ELSN_0ELNSM_7ScaleInE0ELSO_0EEEEEENS4_6LayoutISC_NS5_IJNSA_ILi0EEESS_SS_EEEEENS5_IJNS4_10UnderscoreESV_SV_EEEEENS4_13SM90_TMA_LOADENS4_14ComposedLayoutINS4_7SwizzleILi3ELi4ELi3EEENS4_18smem_ptr_flag_bitsILi16EEENSR_INS5_IJNSA_ILi8EEESF_EEENS5_IJSF_SB_EEEEEEEvNS4_8identityESY_S18_vS19_EENS_8epilogue10collective18CollectiveEpilogueINS1B_23Sm100TmaWarpSpecializedILi3ELi2ELi32ELb1ELb0EEEJSG_NS5_IJNSR_ISE_SB_EENSR_INSA_ILi32EEESB_EEEEESH_SI_SH_SI_NS1B_6fusion15FusionCallbacksIS1F_NS1K_17LinearCombinationISH_fSH_fLNS_15FloatRoundStyleE2EEESG_S1J_JEEENS4_5SM1004TMEM4LOAD26SM100_TMEM_LOAD_32dp32b32xESY_NSZ_INS10_ILi2ELi4ELi3EEES13_NSR_INS5_IJS14_S1H_EEENS5_IJS1H_SB_EEEEEEENS4_39AutoVectorizingCopyWithAssumedAlignmentILi128EEENS4_14SM90_TMA_STOREES1Y_S20_S20_EEEvvEEEEvNT_6ParamsE,"ax",@progbits
	.align	128
.text._ZN7cutlass13device_kernelINS_4gemm6kernel13GemmUniversalIN4cute5tupleIJiiiiEEENS1_10collective13CollectiveMmaINS1_35MainloopSm100TmaUmmaWarpSpecializedILi2ELi2ELi4ENS5_IJNS4_1CILi1EEESB_SB_EEEEENS5_IJNSA_ILi128EEENSA_ILi64EEESF_EEENS_10bfloat16_tENS5_IJlSB_lEEESH_SI_NS4_8TiledMMAINS4_8MMA_AtomIJNS4_20SM100_MMA_F16BF16_SSISH_SH_fLi128ELi64ELNS4_4UMMA5MajorE0ELSN_0ELNSM_7ScaleInE0ELSO_0EEEEEENS4_6LayoutISC_NS5_IJNSA_ILi0EEESS_SS_EEEEENS5_IJNS4_10UnderscoreESV_SV_EEEEENS4_13SM90_TMA_LOADENS4_14ComposedLayoutINS4_7SwizzleILi3ELi4ELi3EEENS4_18smem_ptr_flag_bitsILi16EEENSR_INS5_IJNSA_ILi8EEESF_EEENS5_IJSF_SB_EEEEEEEvNS4_8identityESY_S18_vS19_EENS_8epilogue10collective18CollectiveEpilogueINS1B_23Sm100TmaWarpSpecializedILi3ELi2ELi32ELb1ELb0EEEJSG_NS5_IJNSR_ISE_SB_EENSR_INSA_ILi32EEESB_EEEEESH_SI_SH_SI_NS1B_6fusion15FusionCallbacksIS1F_NS1K_17LinearCombinationISH_fSH_fLNS_15FloatRoundStyleE2EEESG_S1J_JEEENS4_5SM1004TMEM4LOAD26SM100_TMEM_LOAD_32dp32b32xESY_NSZ_INS10_ILi2ELi4ELi3EEES13_NSR_INS5_IJS14_S1H_EEENS5_IJS1H_SB_EEEEEEENS4_39AutoVectorizingCopyWithAssumedAlignmentILi128EEENS4_14SM90_TMA_STOREES1Y_S20_S20_EEEvvEEEEvNT_6ParamsE:
        .type           _ZN7cutlass13device_kernelINS_4gemm6kernel13GemmUniversalIN4cute5tupleIJiiiiEEENS1_10collective13CollectiveMmaINS1_35MainloopSm100TmaUmmaWarpSpecializedILi2ELi2ELi4ENS5_IJNS4_1CILi1EEESB_SB_EEEEENS5_IJNSA_ILi128EEENSA_ILi64EEESF_EEENS_10bfloat16_tENS5_IJlSB_lEEESH_SI_NS4_8TiledMMAINS4_8MMA_AtomIJNS4_20SM100_MMA_F16BF16_SSISH_SH_fLi128ELi64ELNS4_4UMMA5MajorE0ELSN_0ELNSM_7ScaleInE0ELSO_0EEEEEENS4_6LayoutISC_NS5_IJNSA_ILi0EEESS_SS_EEEEENS5_IJNS4_10UnderscoreESV_SV_EEEEENS4_13SM90_TMA_LOADENS4_14ComposedLayoutINS4_7SwizzleILi3ELi4ELi3EEENS4_18smem_ptr_flag_bitsILi16EEENSR_INS5_IJNSA_ILi8EEESF_EEENS5_IJSF_SB_EEEEEEEvNS4_8identityESY_S18_vS19_EENS_8epilogue10collective18CollectiveEpilogueINS1B_23Sm100TmaWarpSpecializedILi3ELi2ELi32ELb1ELb0EEEJSG_NS5_IJNSR_ISE_SB_EENSR_INSA_ILi32EEESB_EEEEESH_SI_SH_SI_NS1B_6fusion15FusionCallbacksIS1F_NS1K_17LinearCombinationISH_fSH_fLNS_15FloatRoundStyleE2EEESG_S1J_JEEENS4_5SM1004TMEM4LOAD26SM100_TMEM_LOAD_32dp32b32xESY_NSZ_INS10_ILi2ELi4ELi3EEES13_NSR_INS5_IJS14_S1H_EEENS5_IJS1H_SB_EEEEEEENS4_39AutoVectorizingCopyWithAssumedAlignmentILi128EEENS4_14SM90_TMA_STOREES1Y_S20_S20_EEEvvEEEEvNT_6ParamsE,@function
        .size           _ZN7cutlass13device_kernelINS_4gemm6kernel13GemmUniversalIN4cute5tupleIJiiiiEEENS1_10collective13CollectiveMmaINS1_35MainloopSm100TmaUmmaWarpSpecializedILi2ELi2ELi4ENS5_IJNS4_1CILi1EEESB_SB_EEEEENS5_IJNSA_ILi128EEENSA_ILi64EEESF_EEENS_10bfloat16_tENS5_IJlSB_lEEESH_SI_NS4_8TiledMMAINS4_8MMA_AtomIJNS4_20SM100_MMA_F16BF16_SSISH_SH_fLi128ELi64ELNS4_4UMMA5MajorE0ELSN_0ELNSM_7ScaleInE0ELSO_0EEEEEENS4_6LayoutISC_NS5_IJNSA_ILi0EEESS_SS_EEEEENS5_IJNS4_10UnderscoreESV_SV_EEEEENS4_13SM90_TMA_LOADENS4_14ComposedLayoutINS4_7SwizzleILi3ELi4ELi3EEENS4_18smem_ptr_flag_bitsILi16EEENSR_INS5_IJNSA_ILi8EEESF_EEENS5_IJSF_SB_EEEEEEEvNS4_8identityESY_S18_vS19_EENS_8epilogue10collective18CollectiveEpilogueINS1B_23Sm100TmaWarpSpecializedILi3ELi2ELi32ELb1ELb0EEEJSG_NS5_IJNSR_ISE_SB_EENSR_INSA_ILi32EEESB_EEEEESH_SI_SH_SI_NS1B_6fusion15FusionCallbacksIS1F_NS1K_17LinearCombinationISH_fSH_fLNS_15FloatRoundStyleE2EEESG_S1J_JEEENS4_5SM1004TMEM4LOAD26SM100_TMEM_LOAD_32dp32b32xESY_NSZ_INS10_ILi2ELi4ELi3EEES13_NSR_INS5_IJS14_S1H_EEENS5_IJS1H_SB_EEEEEEENS4_39AutoVectorizingCopyWithAssumedAlignmentILi128EEENS4_14SM90_TMA_STOREES1Y_S20_S20_EEEvvEEEEvNT_6ParamsE,(.L_x_148 - _ZN7cutlass13device_kernelINS_4gemm6kernel13GemmUniversalIN4cute5tupleIJiiiiEEENS1_10collective13CollectiveMmaINS1_35MainloopSm100TmaUmmaWarpSpecializedILi2ELi2ELi4ENS5_IJNS4_1CILi1EEESB_SB_EEEEENS5_IJNSA_ILi128EEENSA_ILi64EEESF_EEENS_10bfloat16_tENS5_IJlSB_lEEESH_SI_NS4_8TiledMMAINS4_8MMA_AtomIJNS4_20SM100_MMA_F16BF16_SSISH_SH_fLi128ELi64ELNS4_4UMMA5MajorE0ELSN_0ELNSM_7ScaleInE0ELSO_0EEEEEENS4_6LayoutISC_NS5_IJNSA_ILi0EEESS_SS_EEEEENS5_IJNS4_10UnderscoreESV_SV_EEEEENS4_13SM90_TMA_LOADENS4_14ComposedLayoutINS4_7SwizzleILi3ELi4ELi3EEENS4_18smem_ptr_flag_bitsILi16EEENSR_INS5_IJNSA_ILi8EEESF_EEENS5_IJSF_SB_EEEEEEEvNS4_8identityESY_S18_vS19_EENS_8epilogue10collective18CollectiveEpilogueINS1B_23Sm100TmaWarpSpecializedILi3ELi2ELi32ELb1ELb0EEEJSG_NS5_IJNSR_ISE_SB_EENSR_INSA_ILi32EEESB_EEEEESH_SI_SH_SI_NS1B_6fusion15FusionCallbacksIS1F_NS1K_17LinearCombinationISH_fSH_fLNS_15FloatRoundStyleE2EEESG_S1J_JEEENS4_5SM1004TMEM4LOAD26SM100_TMEM_LOAD_32dp32b32xESY_NSZ_INS10_ILi2ELi4ELi3EEES13_NSR_INS5_IJS14_S1H_EEENS5_IJS1H_SB_EEEEEEENS4_39AutoVectorizingCopyWithAssumedAlignmentILi128EEENS4_14SM90_TMA_STOREES1Y_S20_S20_EEEvvEEEEvNT_6ParamsE)
        .other          _ZN7cutlass13device_kernelINS_4gemm6kernel13GemmUniversalIN4cute5tupleIJiiiiEEENS1_10collective13CollectiveMmaINS1_35MainloopSm100TmaUmmaWarpSpecializedILi2ELi2ELi4ENS5_IJNS4_1CILi1EEESB_SB_EEEEENS5_IJNSA_ILi128EEENSA_ILi64EEESF_EEENS_10bfloat16_tENS5_IJlSB_lEEESH_SI_NS4_8TiledMMAINS4_8MMA_AtomIJNS4_20SM100_MMA_F16BF16_SSISH_SH_fLi128ELi64ELNS4_4UMMA5MajorE0ELSN_0ELNSM_7ScaleInE0ELSO_0EEEEEENS4_6LayoutISC_NS5_IJNSA_ILi0EEESS_SS_EEEEENS5_IJNS4_10UnderscoreESV_SV_EEEEENS4_13SM90_TMA_LOADENS4_14ComposedLayoutINS4_7SwizzleILi3ELi4ELi3EEENS4_18smem_ptr_flag_bitsILi16EEENSR_INS5_IJNSA_ILi8EEESF_EEENS5_IJSF_SB_EEEEEEEvNS4_8identityESY_S18_vS19_EENS_8epilogue10collective18CollectiveEpilogueINS1B_23Sm100TmaWarpSpecializedILi3ELi2ELi32ELb1ELb0EEEJSG_NS5_IJNSR_ISE_SB_EENSR_INSA_ILi32EEESB_EEEEESH_SI_SH_SI_NS1B_6fusion15FusionCallbacksIS1F_NS1K_17LinearCombinationISH_fSH_fLNS_15FloatRoundStyleE2EEESG_S1J_JEEENS4_5SM1004TMEM4LOAD26SM100_TMEM_LOAD_32dp32b32xESY_NSZ_INS10_ILi2ELi4ELi3EEES13_NSR_INS5_IJS14_S1H_EEENS5_IJS1H_SB_EEEEEEENS4_39AutoVectorizingCopyWithAssumedAlignmentILi128EEENS4_14SM90_TMA_STOREES1Y_S20_S20_EEEvvEEEEvNT_6ParamsE,@"STO_CUDA_ENTRY STV_DEFAULT"
_ZN7cutlass13device_kernelINS_4gemm6kernel13GemmUniversalIN4cute5tupleIJiiiiEEENS1_10collective13CollectiveMmaINS1_35MainloopSm100TmaUmmaWarpSpecializedILi2ELi2ELi4ENS5_IJNS4_1CILi1EEESB_SB_EEEEENS5_IJNSA_ILi128EEENSA_ILi64EEESF_EEENS_10bfloat16_tENS5_IJlSB_lEEESH_SI_NS4_8TiledMMAINS4_8MMA_AtomIJNS4_20SM100_MMA_F16BF16_SSISH_SH_fLi128ELi64ELNS4_4UMMA5MajorE0ELSN_0ELNSM_7ScaleInE0ELSO_0EEEEEENS4_6LayoutISC_NS5_IJNSA_ILi0EEESS_SS_EEEEENS5_IJNS4_10UnderscoreESV_SV_EEEEENS4_13SM90_TMA_LOADENS4_14ComposedLayoutINS4_7SwizzleILi3ELi4ELi3EEENS4_18smem_ptr_flag_bitsILi16EEENSR_INS5_IJNSA_ILi8EEESF_EEENS5_IJSF_SB_EEEEEEEvNS4_8identityESY_S18_vS19_EENS_8epilogue10collective18CollectiveEpilogueINS1B_23Sm100TmaWarpSpecializedILi3ELi2ELi32ELb1ELb0EEEJSG_NS5_IJNSR_ISE_SB_EENSR_INSA_ILi32EEESB_EEEEESH_SI_SH_SI_NS1B_6fusion15FusionCallbacksIS1F_NS1K_17LinearCombinationISH_fSH_fLNS_15FloatRoundStyleE2EEESG_S1J_JEEENS4_5SM1004TMEM4LOAD26SM100_TMEM_LOAD_32dp32b32xESY_NSZ_INS10_ILi2ELi4ELi3EEES13_NSR_INS5_IJS14_S1H_EEENS5_IJS1H_SB_EEEEEEENS4_39AutoVectorizingCopyWithAssumedAlignmentILi128EEENS4_14SM90_TMA_STOREES1Y_S20_S20_EEEvvEEEEvNT_6ParamsE:
[----:B------:R-:W1:Y:S01]  /*0000*/  LDC R1, c[0x0][0x37c] ;  /* 0x0000df00ff017b82 */ /* 0x000e620000000800 */
[----:B------:R-:W2:Y:S01]  /*0010*/  S2R R93, SR_TID.X ;  /* 0x00000000005d7919 */ /* 0x000ea20000002100 */
[----:B------:R-:W3:Y:S01]  /*0020*/  LDCU.64 UR4, c[0x0][0x890] ;  /* 0x00011200ff0477ac */ /* 0x000ee20008000a00 */
[----:B------:R-:W-:Y:S02]  /*0030*/  PRMT R88, RZ, 0x7610, R88 ;  /* 0x00007610ff587816 */ /* 0x000fe40000000058 */
[----:B------:R-:W-:Y:S01]  /*0040*/  ELECT P5, URZ, PT ;  /* 0x0000000000ff782f */ /* 0x000fe200038a0000 */
[----:B------:R-:W4:Y:S01]  /*0050*/  LDCU.64 UR46, c[0x0][0x358] ;  /* 0x00006b00ff2e77ac */ /* 0x000f220008000a00 */
[----:B---3--:R-:W-:-:S04]  /*0060*/  UISETP.NE.U32.AND UP0, UPT, UR4, URZ, UPT ;  /* 0x000000ff0400728c */ /* 0x008fc8000bf05070 */
[----:B------:R-:W-:Y:S01]  /*0070*/  UISETP.NE.AND.EX UP0, UPT, UR5, URZ, UPT, UP0 ;  /* 0x000000ff0500728c */ /* 0x000fe2000bf05300 */
[----:B--2---:R-:W-:-:S05]  /*0080*/  SHF.R.U32.HI R92, RZ, 0x5, R93 ;  /* 0x00000005ff5c7819 */ /* 0x004fca000001165d */
[----:B------:R-:W2:Y:S02]  /*0090*/  SHFL.IDX PT, R0, R92, RZ, 0x1f ;  /* 0x00001fff5c007589 */ /* 0x000ea400000e0000 */
[----:B--2---:R-:W-:Y:S01]  /*00a0*/  R2UR UR8, R0 ;  /* 0x00000000000872ca */ /* 0x004fe200000e0000 */
[----:B-1--4-:R-:W-:-:S14]  /*00b0*/  BRA.U UP0, `(.L_x_0) ;  /* 0x00000001002c7547 */ /* 0x012fdc000b800000 */
[----:B------:R-:W1:Y:S02]  /*00c0*/  LDCU.64 UR6, c[0x0][0x888] ;  /* 0x00011100ff0677ac */ /* 0x000e640008000a00 */
[----:B-1----:R-:W-:-:S04]  /*00d0*/  UISETP.NE.U32.AND UP0, UPT, UR6, URZ, UPT ;  /* 0x000000ff0600728c */ /* 0x002fc8000bf05070 */
[----:B------:R-:W-:-:S09]  /*00e0*/  UISETP.NE.AND.EX UP0, UPT, UR7, URZ, UPT, UP0 ;  /* 0x000000ff0700728c */ /* 0x000fd2000bf05300 */
[----:B------:R-:W-:Y:S05]  /*00f0*/  BRA.U !UP0, `(.L_x_1) ;  /* 0x0000000108107547 */ /* 0x000fea000b800000 */
[----:B------:R-:W1:Y:S02]  /*0100*/  LDC.64 R2, c[0x0][0x888] ;  /* 0x00022200ff027b82 */ /* 0x000e640000000a00 */
[----:B-1----:R1:W5:Y:S01]  /*0110*/  LDG.E R49, desc[UR46][R2.64] ;  /* 0x0000002e02317981 */ /* 0x002362000c1e1900 */
[----:B------:R-:W-:Y:S01]  /*0120*/  HFMA2 R88, -RZ, RZ, 0, 5.9604644775390625e-08 ;  /* 0x00000001ff587431 */ /* 0x000fe200000001ff */
[----:B------:R-:W-:Y:S05]  /*0130*/  BRA `(.L_x_0) ;  /* 0x00000000000c7947 */ /* 0x000fea0003800000 */
.L_x_1:
[----:B------:R-:W1:Y:S01]  /*0140*/  LDCU UR6, c[0x0][0x880] ;  /* 0x00011000ff0677ac */ /* 0x000e620008000800 */
[----:B------:R-:W-:Y:S01]  /*0150*/  HFMA2 R88, -RZ, RZ, 0, 5.9604644775390625e-08 ;  /* 0x00000001ff587431 */ /* 0x000fe200000001ff */
[----:B-1----:R-:W-:-:S07]  /*0160*/  MOV R49, UR6 ;  /* 0x0000000600317c02 */ /* 0x002fce0008000f00 */
.L_x_0:
[----:B------:R-:W2:Y:S02]  /*0170*/  LDCU.64 UR6, c[0x0][0x8b0] ;  /* 0x00011600ff0677ac */ /* 0x000ea40008000a00 */
[----:B--2---:R-:W-:-:S04]  /*0180*/  UISETP.NE.U32.AND UP0, UPT, UR6, URZ, UPT ;  /* 0x000000ff0600728c */ /* 0x004fc8000bf05070 */
[----:B------:R-:W-:-:S09]  /*0190*/  UISETP.NE.AND.EX UP0, UPT, UR7, URZ, UPT, UP0 ;  /* 0x000000ff0700728c */ /* 0x000fd2000bf05300 */
[----:B------:R-:W-:Y:S05]  /*01a0*/  BRA.U UP0, `(.L_x_2) ;  /* 0x0000000100247547 */ /* 0x000fea000b800000 */
[----:B------:R-:W2:Y:S02]  /*01b0*/  LDCU.64 UR6, c[0x0][0x8a8] ;  /* 0x00011500ff0677ac */ /* 0x000ea40008000a00 */
[----:B--2---:R-:W-:-:S04]  /*01c0*/  UISETP.NE.U32.AND UP0, UPT, UR6, URZ, UPT ;  /* 0x000000ff0600728c */ /* 0x004fc8000bf05070 */
[----:B------:R-:W-:-:S09]  /*01d0*/  UISETP.NE.AND.EX UP0, UPT, UR7, URZ, UPT, UP0 ;  /* 0x000000ff0700728c */ /* 0x000fd2000bf05300 */
[----:B------:R-:W-:Y:S05]  /*01e0*/  BRA.U !UP0, `(.L_x_3) ;  /* 0x00000001080c7547 */ /* 0x000fea000b800000 */
[----:B-1----:R-:W1:Y:S02]  /*01f0*/  LDC.64 R2, c[0x0][0x8a8] ;  /* 0x00022a00ff027b82 */ /* 0x002e640000000a00 */
[----:B-1----:R2:W5:Y:S01]  /*0200*/  LDG.E R47, desc[UR46][R2.64] ;  /* 0x0000002e022f7981 */ /* 0x002562000c1e1900 */
[----:B------:R-:W-:Y:S05]  /*0210*/  BRA `(.L_x_2) ;  /* 0x0000000000087947 */ /* 0x000fea0003800000 */
.L_x_3:
[----:B------:R-:W2:Y:S02]  /*0220*/  LDCU UR6, c[0x0][0x8a0] ;  /* 0x00011400ff0677ac */ /* 0x000ea40008000800 */
[----:B--2---:R-:W-:Y:S02]  /*0230*/  MOV R47, UR6 ;  /* 0x00000006002f7c02 */ /* 0x004fe40008000f00 */
.L_x_2:
[----:B------:R-:W-:Y:S01]  /*0240*/  IMAD.U32 R0, RZ, RZ, UR8 ;  /* 0x00000008ff007e24 */ /* 0x000fe2000f8e00ff */
[----:B------:R-:W-:Y:S04]  /*0250*/  BSSY.RECONVERGENT B0, `(.L_x_4) ;  /* 0x000000c000007945 */ /* 0x000fe80003800200 */
[C---:B------:R-:W-:Y:S02]  /*0260*/  ISETP.NE.OR P1, PT, R0.reuse, 0x1, !P5 ;  /* 0x000000010000780c */ /* 0x040fe40006f25670 */
[----:B------:R-:W-:-:S11]  /*0270*/  ISETP.NE.OR P0, PT, R0, 0x3, !P5 ;  /* 0x000000030000780c */ /* 0x000fd60006f05670 */
[----:B------:R-:W-:Y:S05]  /*0280*/  @P1 BRA `(.L_x_5) ;  /* 0x0000000000201947 */ /* 0x000fea0003800000 */
[----:B------:R-:W3:Y:S02]  /*0290*/  LDCU.64 UR6, c[0x0][0x348] ;  /* 0x00006900ff0677ac */ /* 0x000ee40008000a00 */
[----:B---3--:R-:W-:Y:S02]  /*02a0*/  UIADD3 UR10, UP1, UPT, UR6, 0x80, URZ ;  /* 0x00000080060a7890 */ /* 0x008fe4000ff3e0ff */
[----:B------:R-:W-:Y:S02]  /*02b0*/  UIADD3 UR6, UP0, UPT, UR6, 0x180, URZ ;  /* 0x0000018006067890 */ /* 0x000fe4000ff1e0ff */
[----:B------:R-:W-:Y:S02]  /*02c0*/  UIADD3.X UR11, UPT, UPT, URZ, UR7, URZ, UP1, !UPT ;  /* 0x00000007ff0b7290 */ /* 0x000fe40008ffe4ff */
[----:B------:R-:W-:-:S07]  /*02d0*/  UIADD3.X UR7, UPT, UPT, URZ, UR7, URZ, UP0, !UPT ;  /* 0x00000007ff077290 */ /* 0x000fce00087fe4ff */
[----:B------:R3:W-:Y:S02]  /*02e0*/  UTMACCTL.PF [UR10] ;  /* 0x000000000a0079b9 */ /* 0x0007e40008040000 */
[----:B------:R3:W-:Y:S02]  /*02f0*/  UTMACCTL.PF [UR6] ;  /* 0x00000000060079b9 */ /* 0x0007e40008040000 */
[----:B---3--:R-:W-:Y:S01]  /*0300*/  NOP ;  /* 0x0000000000007918 */ /* 0x008fe20000000000 */
.L_x_5:
[----:B------:R-:W-:Y:S05]  /*0310*/  BSYNC.RECONVERGENT B0 ;  /* 0x0000000000007941 */ /* 0x000fea0003800200 */
.L_x_4:
[----:B------:R-:W-:Y:S04]  /*0320*/  BSSY.RECONVERGENT B0, `(.L_x_6) ;  /* 0x000000a000007945 */ /* 0x000fe80003800200 */
        /* <DEDUP_REMOVED lines=9> */
.L_x_7:
[----:B------:R-:W-:Y:S05]  /*03c0*/  BSYNC.RECONVERGENT B0 ;  /* 0x0000000000007941 */ /* 0x000fea0003800200 */
.L_x_6:
[----:B------:R-:W3:Y:S01]  /*03d0*/  LDCU.64 UR6, c[0x0][0x888] ;  /* 0x00011100ff0677ac */ /* 0x000ee20008000a00 */
[----:B------:R-:W-:Y:S02]  /*03e0*/  UISETP.EQ.U32.AND UP1, UPT, UR4, URZ, UPT ;  /* 0x000000ff0400728c */ /* 0x000fe4000bf22070 */
[----:B------:R-:W-:Y:S02]  /*03f0*/  UPLOP3.LUT UP2, UPT, UPT, UPT, UPT, 0x80, 0x8 ;  /* 0x000000000008789c */ /* 0x000fe40003f4f070 */
[----:B---3--:R-:W-:-:S04]  /*0400*/  UISETP.NE.U32.AND UP0, UPT, UR6, URZ, UPT ;  /* 0x000000ff0600728c */ /* 0x008fc8000bf05070 */
[----:B------:R-:W-:-:S04]  /*0410*/  UISETP.NE.AND.EX UP0, UPT, UR7, URZ, UPT, UP0 ;  /* 0x000000ff0700728c */ /* 0x000fc8000bf05300 */
[----:B------:R-:W-:-:S04]  /*0420*/  UISETP.EQ.OR.EX UP3, UPT, UR5, URZ, !UP0, UP1 ;  /* 0x000000ff0500728c */ /* 0x000fc8000c762710 */
[----:B------:R-:W-:-:S05]  /*0430*/  UP2UR UR53, UPR, URZ, 0x8 ;  /* 0x00000008ff357883 */ /* 0x000fca0008000000 */
[----:B------:R-:W-:Y:S07]  /*0440*/  BRA.U !UP3, `(.L_x_8) ;  /* 0x000000010b207547 */ /* 0x000fee000b800000 */
[----:B------:R-:W-:Y:S01]  /*0450*/  UISETP.NE.U32.AND UP2, UPT, UR4, URZ, UPT ;  /* 0x000000ff0400728c */ /* 0x000fe2000bf45070 */
[----:B-----5:R-:W-:Y:S01]  /*0460*/  FSETP.NEU.AND P0, PT, R49, RZ, PT ;  /* 0x000000ff3100720b */ /* 0x020fe20003f0d000 */
[----:B------:R-:W-:Y:S02]  /*0470*/  USEL UR4, URZ, 0xffffffff, UP0 ;  /* 0xffffffffff047887 */ /* 0x000fe40008000000 */
[----:B------:R-:W-:-:S10]  /*0480*/  UISETP.NE.AND.EX UP2, UPT, UR5, URZ, UPT, UP2 ;  /* 0x000000ff0500728c */ /* 0x000fd4000bf45320 */
[----:B------:R-:W-:Y:S01]  /*0490*/  VOTEU.ANY UP1, P0 ;  /* 0x0000000000ff7886 */ /* 0x000fe20000020100 */
[----:B------:R-:W-:-:S04]  /*04a0*/  @!UP2 USEL UR4, URZ, 0xffffffff, UP1 ;  /* 0xffffffffff04a887 */ /* 0x000fc80008800000 */
[----:B------:R-:W-:-:S04]  /*04b0*/  ULOP3.LUT UR4, UR4, 0x1, URZ, 0xc0, !UPT ;  /* 0x0000000104047892 */ /* 0x000fc8000f8ec0ff */
[----:B------:R-:W-:-:S11]  /*04c0*/  UISETP.NE.U32.AND UP2, UPT, UR4, 0x1, UPT ;  /* 0x000000010400788c */ /* 0x000fd6000bf45070 */
.L_x_8:
[----:B-12---:R-:W1:Y:S01]  /*04d0*/  SHFL.IDX PT, R2, R92, RZ, 0x1f ;  /* 0x00001fff5c027589 */ /* 0x006e6200000e0000 */
[----:B------:R-:W-:-:S04]  /*04e0*/  UISETP.NE.AND UP1, UPT, UR8, 0x2, UPT ;  /* 0x000000020800788c */ /* 0x000fc8000bf25270 */
[----:B------:R-:W-:Y:S01]  /*04f0*/  USEL UR6, URZ, 0x1, UP1 ;  /* 0x00000001ff067887 */ /* 0x000fe20008800000 */
[----:B-1----:R-:W-:-:S13]  /*0500*/  ISETP.NE.AND P0, PT, R2, RZ, PT ;  /* 0x000000ff0200720c */ /* 0x002fda0003f05270 */
[----:B------:R-:W-:Y:S05]  /*0510*/  @P0 BRA `(.L_x_9) ;  /* 0x0000000000380947 */ /* 0x000fea0003800000 */
[----:B------:R-:W1:Y:S01]  /*0520*/  S2UR UR5, SR_CgaCtaId ;  /* 0x00000000000579c3 */ /* 0x000e620000008800 */
[----:B------:R-:W-:Y:S01]  /*0530*/  UMOV UR7, 0x400 ;  /* 0x0000040000077882 */ /* 0x000fe20000000000 */
[----:B------:R-:W-:Y:S01]  /*0540*/  UMOV UR4, 0x1 ;  /* 0x0000000100047882 */ /* 0x000fe20000000000 */
[----:B------:R-:W-:Y:S01]  /*0550*/  ELECT P0, URZ, PT ;  /* 0x0000000000ff782f */ /* 0x000fe20003800000 */
[----:B------:R-:W-:-:S04]  /*0560*/  UIADD3 UR10, UPT, UPT, -UR4, 0x100000, URZ ;  /* 0x00100000040a7890 */ /* 0x000fc8000fffe1ff */
[----:B------:R-:W-:Y:S02]  /*0570*/  USHF.L.U32 UR11, UR10, 0xb, URZ ;  /* 0x0000000b0a0b7899 */ /* 0x000fe400080006ff */
[----:B------:R-:W-:Y:S02]  /*0580*/  USHF.L.U32 UR10, UR10, 0x1, URZ ;  /* 0x000000010a0a7899 */ /* 0x000fe400080006ff */
[----:B-1----:R-:W-:Y:S01]  /*0590*/  ULEA UR5, UR5, UR7, 0x18 ;  /* 0x0000000705057291 */ /* 0x002fe2000f8ec0ff */
[----:B------:R-:W1:Y:S11]  /*05a0*/  FENCE.VIEW.ASYNC.S ;  /* 0x00000000000073c6 */ /* 0x000e760000000000 */
[----:B-1----:R1:W2:Y:S01]  /*05b0*/  SYNCS.EXCH.64 URZ, [UR5], UR10 ;  /* 0x0000000a05ff75b2 */ /* 0x0022a20008000100 */
[----:B------:R1:W3:Y:S01]  /*05c0*/  SYNCS.EXCH.64 URZ, [UR5+0x10], UR10 ;  /* 0x0000100a05ff75b2 */ /* 0x0002e20008000100 */
[----:B------:R1:W4:Y:S01]  /*05d0*/  SYNCS.EXCH.64 URZ, [UR5+0x8], UR10 ;  /* 0x0000080a05ff75b2 */ /* 0x0003220008000100 */
[----:B------:R1:W1:Y:S01]  /*05e0*/  SYNCS.EXCH.64 URZ, [UR5+0x18], UR10 ;  /* 0x0000180a05ff75b2 */ /* 0x0002620008000100 */
[----:B------:R-:W-:Y:S01]  /*05f0*/  NOP ;  /* 0x0000000000007918 */ /* 0x000fe20000000000 */
.L_x_9:
[----:B------:R-:W2:Y:S01]  /*0600*/  SHFL.IDX PT, R2, R92, RZ, 0x1f ;  /* 0x00001fff5c027589 */ /* 0x000ea200000e0000 */
[----:B------:R-:W-:Y:S01]  /*0610*/  NOP ;  /* 0x0000000000007918 */ /* 0x000fe20000000000 */
[----:B--2---:R-:W-:-:S13]  /*0620*/  ISETP.NE.AND P0, PT, R2, 0x1, PT ;  /* 0x000000010200780c */ /* 0x004fda0003f05270 */
[----:B------:R-:W-:Y:S05]  /*0630*/  @P0 BRA `(.L_x_10) ;  /* 0x0000000000500947 */ /* 0x000fea0003800000 */
[----:B------:R-:W2:Y:S01]  /*0640*/  S2UR UR7, SR_CgaCtaId ;  /* 0x00000000000779c3 */ /* 0x000ea20000008800 */
[----:B------:R-:W-:Y:S01]  /*0650*/  UMOV UR9, 0x400 ;  /* 0x0000040000097882 */ /* 0x000fe20000000000 */
[----:B-1----:R-:W-:Y:S01]  /*0660*/  UMOV UR5, 0x20 ;  /* 0x0000002000057882 */ /* 0x002fe20000000000 */
[----:B------:R-:W-:Y:S01]  /*0670*/  UMOV UR4, 0x80 ;  /* 0x0000008000047882 */ /* 0x000fe20000000000 */
[----:B------:R-:W-:-:S04]  /*0680*/  UIADD3 UR10, UPT, UPT, -UR5, 0x100000, URZ ;  /* 0x00100000050a7890 */ /* 0x000fc8000fffe1ff */
[----:B------:R-:W-:Y:S02]  /*0690*/  USHF.L.U32 UR11, UR10, 0xb, URZ ;  /* 0x0000000b0a0b7899 */ /* 0x000fe400080006ff */
[----:B------:R-:W-:Y:S02]  /*06a0*/  USHF.L.U32 UR10, UR10, 0x1, URZ ;  /* 0x000000010a0a7899 */ /* 0x000fe400080006ff */
[----:B------:R-:W-:-:S04]  /*06b0*/  UIADD3 UR4, UPT, UPT, -UR4, 0x100000, URZ ;  /* 0x0010000004047890 */ /* 0x000fc8000fffe1ff */
[----:B------:R-:W-:Y:S02]  /*06c0*/  USHF.L.U32 UR5, UR4, 0xb, URZ ;  /* 0x0000000b04057899 */ /* 0x000fe400080006ff */
[----:B------:R-:W-:Y:S01]  /*06d0*/  USHF.L.U32 UR4, UR4, 0x1, URZ ;  /* 0x0000000104047899 */ /* 0x000fe200080006ff */
[----:B------:R-:W-:Y:S01]  /*06e0*/  ELECT P0, URZ, PT ;  /* 0x0000000000ff782f */ /* 0x000fe20003800000 */
[----:B--2---:R-:W-:Y:S01]  /*06f0*/  ULEA UR7, UR7, UR9, 0x18 ;  /* 0x0000000907077291 */ /* 0x004fe2000f8ec0ff */
[----:B------:R-:W1:Y:S11]  /*0700*/  FENCE.VIEW.ASYNC.S ;  /* 0x00000000000073c6 */ /* 0x000e760000000000 */
[----:B-1----:R2:W1:Y:S01]  /*0710*/  SYNCS.EXCH.64 URZ, [UR7+0x20], UR10 ;  /* 0x0000200a07ff75b2 */ /* 0x0024620008000100 */
[----:B------:R2:W1:Y:S01]  /*0720*/  SYNCS.EXCH.64 URZ, [UR7+0x38], UR4 ;  /* 0x0000380407ff75b2 */ /* 0x0004620008000100 */
[----:B------:R2:W1:Y:S01]  /*0730*/  SYNCS.EXCH.64 URZ, [UR7+0x28], UR10 ;  /* 0x0000280a07ff75b2 */ /* 0x0004620008000100 */
[----:B------:R2:W1:Y:S01]  /*0740*/  SYNCS.EXCH.64 URZ, [UR7+0x40], UR4 ;  /* 0x0000400407ff75b2 */ /* 0x0004620008000100 */
[----:B------:R2:W1:Y:S01]  /*0750*/  SYNCS.EXCH.64 URZ, [UR7+0x30], UR10 ;  /* 0x0000300a07ff75b2 */ /* 0x0004620008000100 */
[----:B------:R2:W1:Y:S02]  /*0760*/  SYNCS.EXCH.64 URZ, [UR7+0x48], UR4 ;  /* 0x0000480407ff75b2 */ /* 0x0004640008000100 */
[----:B--2---:R-:W-:Y:S01]  /*0770*/  NOP ;  /* 0x0000000000007918 */ /* 0x004fe20000000000 */
.L_x_10:
[----:B------:R-:W2:Y:S01]  /*0780*/  SHFL.IDX PT, R2, R92, RZ, 0x1f ;  /* 0x00001fff5c027589 */ /* 0x000ea200000e0000 */
[----:B------:R-:W-:Y:S01]  /*0790*/  NOP ;  /* 0x0000000000007918 */ /* 0x000fe20000000000 */
[----:B--2---:R-:W-:-:S13]  /*07a0*/  ISETP.NE.AND P0, PT, R2, 0x3, PT ;  /* 0x000000030200780c */ /* 0x004fda0003f05270 */
[----:B------:R-:W-:Y:S05]  /*07b0*/  @P0 BRA `(.L_x_11) ;  /* 0x0000000000300947 */ /* 0x000fea0003800000 */
[----:B-1----:R-:W1:Y:S01]  /*07c0*/  S2UR UR5, SR_CgaCtaId ;  /* 0x00000000000579c3 */ /* 0x002e620000008800 */
        /* <DEDUP_REMOVED lines=8> */
[----:B-1----:R2:W1:Y:S01]  /*0850*/  SYNCS.EXCH.64 URZ, [UR5+0x50], UR10 ;  /* 0x0000500a05ff75b2 */ /* 0x0024620008000100 */
[----:B------:R2:W1:Y:S02]  /*0860*/  SYNCS.EXCH.64 URZ, [UR5+0x58], UR10 ;  /* 0x0000580a05ff75b2 */ /* 0x0004640008000100 */
[----:B--2---:R-:W-:Y:S01]  /*0870*/  NOP ;  /* 0x0000000000007918 */ /* 0x004fe20000000000 */
.L_x_11:
[----:B------:R-:W2:Y:S01]  /*0880*/  SHFL.IDX PT, R2, R92, RZ, 0x1f ;  /* 0x00001fff5c027589 */ /* 0x000ea200000e0000 */
[----:B------:R-:W-:Y:S01]  /*0890*/  NOP ;  /* 0x0000000000007918 */ /* 0x000fe20000000000 */
[----:B--2---:R-:W-:-:S13]  /*08a0*/  ISETP.NE.AND P0, PT, R2, 0x4, PT ;  /* 0x000000040200780c */ /* 0x004fda0003f05270 */
[----:B------:R-:W-:Y:S05]  /*08b0*/  @P0 BRA `(.L_x_12) ;  /* 0x00000000004c0947 */ /* 0x000fea0003800000 */
[----:B-1----:R-:W1:Y:S01]  /*08c0*/  S2UR UR5, SR_CgaCtaId ;  /* 0x00000000000579c3 */ /* 0x002e620000008800 */
[----:B------:R-:W-:Y:S01]  /*08d0*/  UMOV UR9, 0x100 ;  /* 0x0000010000097882 */ /* 0x000fe20000000000 */
[----:B------:R-:W-:Y:S01]  /*08e0*/  UMOV UR7, 0x400 ;  /* 0x0000040000077882 */ /* 0x000fe20000000000 */
[----:B------:R-:W-:Y:S01]  /*08f0*/  USEL UR9, UR9, 0xe0, UP2 ;  /* 0x000000e009097887 */ /* 0x000fe20009000000 */
[----:B------:R-:W-:Y:S01]  /*0900*/  UMOV UR4, 0x1 ;  /* 0x0000000100047882 */ /* 0x000fe20000000000 */
[----:B------:R-:W-:Y:S01]  /*0910*/  ELECT P0, URZ, PT ;  /* 0x0000000000ff782f */ /* 0x000fe20003800000 */
[----:B------:R-:W-:-:S04]  /*0920*/  UIADD3 UR10, UPT, UPT, -UR4, 0x100000, URZ ;  /* 0x00100000040a7890 */ /* 0x000fc8000fffe1ff */
[----:B------:R-:W-:Y:S02]  /*0930*/  USHF.L.U32 UR11, UR10, 0xb, URZ ;  /* 0x0000000b0a0b7899 */ /* 0x000fe400080006ff */
[----:B------:R-:W-:Y:S02]  /*0940*/  USHF.L.U32 UR10, UR10, 0x1, URZ ;  /* 0x000000010a0a7899 */ /* 0x000fe400080006ff */
[----:B------:R-:W-:-:S04]  /*0950*/  UIADD3 UR12, UPT, UPT, -UR9, 0x100000, URZ ;  /* 0x00100000090c7890 */ /* 0x000fc8000fffe1ff */
[----:B------:R-:W-:Y:S02]  /*0960*/  USHF.L.U32 UR13, UR12, 0xb, URZ ;  /* 0x0000000b0c0d7899 */ /* 0x000fe400080006ff */
[----:B------:R-:W-:Y:S02]  /*0970*/  USHF.L.U32 UR12, UR12, 0x1, URZ ;  /* 0x000000010c0c7899 */ /* 0x000fe400080006ff */
[----:B-1----:R-:W-:Y:S01]  /*0980*/  ULEA UR5, UR5, UR7, 0x18 ;  /* 0x0000000705057291 */ /* 0x002fe2000f8ec0ff */
[----:B------:R-:W1:Y:S11]  /*0990*/  FENCE.VIEW.ASYNC.S ;  /* 0x00000000000073c6 */ /* 0x000e760000000000 */
[----:B-1----:R2:W1:Y:S01]  /*09a0*/  SYNCS.EXCH.64 URZ, [UR5+0x60], UR10 ;  /* 0x0000600a05ff75b2 */ /* 0x0024620008000100 */
[----:B------:R2:W1:Y:S01]  /*09b0*/  SYNCS.EXCH.64 URZ, [UR5+0x70], UR12 ;  /* 0x0000700c05ff75b2 */ /* 0x0004620008000100 */
[----:B------:R2:W1:Y:S01]  /*09c0*/  SYNCS.EXCH.64 URZ, [UR5+0x68], UR10 ;  /* 0x0000680a05ff75b2 */ /* 0x0004620008000100 */
[----:B------:R2:W1:Y:S02]  /*09d0*/  SYNCS.EXCH.64 URZ, [UR5+0x78], UR12 ;  /* 0x0000780c05ff75b2 */ /* 0x0004640008000100 */
[----:B--2---:R-:W-:Y:S01]  /*09e0*/  NOP ;  /* 0x0000000000007918 */ /* 0x004fe20000000000 */
.L_x_12:
        /* <DEDUP_REMOVED lines=22> */
[----:B------:R2:W1:Y:S01]  /*0b50*/  SYNCS.EXCH.64 URZ, [UR7+0xb0], UR4 ;  /* 0x0000b00407ff75b2 */ /* 0x0004620008000100 */
[----:B------:R2:W1:Y:S01]  /*0b60*/  SYNCS.EXCH.64 URZ, [UR7+0x98], UR10 ;  /* 0x0000980a07ff75b2 */ /* 0x0004620008000100 */
[----:B------:R2:W1:Y:S02]  /*0b70*/  SYNCS.EXCH.64 URZ, [UR7+0xb8], UR4 ;  /* 0x0000b80407ff75b2 */ /* 0x0004640008000100 */
[----:B--2---:R-:W-:Y:S01]  /*0b80*/  NOP ;  /* 0x0000000000007918 */ /* 0x004fe20000000000 */
.L_x_13:
        /* <DEDUP_REMOVED lines=18> */
.L_x_14:
[----:B-1----:R-:W1:Y:S01]  /*0cb0*/  S2UR UR5, SR_CTAID.X ;  /* 0x00000000000579c3 */ /* 0x002e620000002500 */
[----:B------:R-:W-:-:S05]  /*0cc0*/  CS2R.32 R87, SR_CgaSize ;  /* 0x0000000000577805 */ /* 0x000fca0000008a00 */
[----:B------:R-:W-:-:S05]  /*0cd0*/  IMAD R87, R87, -0xa0, RZ ;  /* 0xffffff6057577824 */ /* 0x000fca00078e02ff */
[----:B------:R-:W-:-:S14]  /*0ce0*/  R2UR UR9, R87 ;  /* 0x00000000570972ca */ /* 0x000fdc00000e0000 */
[----:B------:R-:W2:Y:S01]  /*0cf0*/  LDCU UR9, c[0x0][UR9+0x2b0] ;  /* 0x00005600090977ac */ /* 0x000ea20008000800 */
[----:B------:R-:W-:Y:S01]  /*0d00*/  NOP ;  /* 0x0000000000007918 */ /* 0x000fe20000000000 */
[----:B------:R-:W-:-:S05]  /*0d10*/  CS2R.32 R87, SR_CgaSize ;  /* 0x0000000000577805 */ /* 0x000fca0000008a00 */
[----:B------:R-:W-:-:S05]  /*0d20*/  IMAD R87, R87, -0xa0, RZ ;  /* 0xffffff6057577824 */ /* 0x000fca00078e02ff */
[----:B------:R-:W-:-:S14]  /*0d30*/  R2UR UR7, R87 ;  /* 0x00000000570772ca */ /* 0x000fdc00000e0000 */
[----:B------:R-:W3:Y:S01]  /*0d40*/  LDCU UR7, c[0x0][UR7+0x2b4] ;  /* 0x00005680070777ac */ /* 0x000ee20008000800 */
[----:B------:R-:W4:Y:S08]  /*0d50*/  S2UR UR4, SR_CTAID.Y ;  /* 0x00000000000479c3 */ /* 0x000f300000002600 */
[----:B------:R-:W3:Y:S01]  /*0d60*/  LDC R10, c[0x0][0xb24] ;  /* 0x0002c900ff0a7b82 */ /* 0x000ee20000000800 */
[----:B-1----:R-:W-:-:S02]  /*0d70*/  I2FP.F32.U32 R87, UR5 ;  /* 0x0000000500577c45 */ /* 0x002fc40008201000 */
[----:B------:R-:W-:-:S05]  /*0d80*/  CS2R.32 R3, SR_CgaSize ;  /* 0x0000000000037805 */ /* 0x000fca0000008a00 */
[----:B------:R-:W-:-:S06]  /*0d90*/  IMAD R3, R3, -0xa0, RZ ;  /* 0xffffff6003037824 */ /* 0x000fcc00078e02ff */
[----:B------:R-:W1:Y:S01]  /*0da0*/  LDC R3, c[0x0][R3+0x2a0] ;  /* 0x0000a80003037b82 */ /* 0x000e620000000800 */
[----:B------:R-:W-:Y:S01]  /*0db0*/  MOV R15, UR5 ;  /* 0x00000005000f7c02 */ /* 0x000fe20008000f00 */
[----:B--2---:R-:W-:Y:S01]  /*0dc0*/  FMUL R87, R87, UR9 ;  /* 0x0000000957577c20 */ /* 0x004fe20008400000 */
[----:B----4-:R-:W-:Y:S02]  /*0dd0*/  I2FP.F32.U32 R86, UR4 ;  /* 0x0000000400567c45 */ /* 0x010fe40008201000 */
[----:B------:R-:W-:-:S05]  /*0de0*/  CS2R.32 R2, SR_CgaSize ;  /* 0x0000000000027805 */ /* 0x000fca0000008a00 */
[----:B------:R-:W-:-:S06]  /*0df0*/  IMAD R2, R2, -0xa0, RZ ;  /* 0xffffff6002027824 */ /* 0x000fcc00078e02ff */
[----:B------:R-:W2:Y:S01]  /*0e00*/  LDC R2, c[0x0][R2+0x2a4] ;  /* 0x0000a90002027b82 */ /* 0x000ea20000000800 */
[----:B------:R-:W-:Y:S01]  /*0e10*/  MOV R14, UR4 ;  /* 0x00000004000e7c02 */ /* 0x000fe20008000f00 */
[----:B------:R-:W4:Y:S01]  /*0e20*/  F2I.U32.TRUNC.NTZ R87, R87 ;  /* 0x0000005700577305 */ /* 0x000f22000020f000 */
[----:B---3--:R-:W-:-:S05]  /*0e30*/  FMUL R86, R86, UR7 ;  /* 0x0000000756567c20 */ /* 0x008fca0008400000 */
[----:B------:R-:W-:Y:S01]  /*0e40*/  BAR.SYNC.DEFER_BLOCKING 0x0 ;  /* 0x0000000000007b1d */ /* 0x000fe20000010000 */
[----:B------:R-:W-:-:S05]  /*0e50*/  ISETP.GE.AND P0, PT, R10, 0x1, PT ;  /* 0x000000010a00780c */ /* 0x000fca0003f06270 */
[----:B------:R-:W3:Y:S02]  /*0e60*/  F2I.U32.TRUNC.NTZ R86, R86 ;  /* 0x0000005600567305 */ /* 0x000ee4000020f000 */
[----:B------:R-:W2:Y:S01]  /*0e70*/  S2UR UR36, SR_CTAID.Z ;  /* 0x00000000002479c3 */ /* 0x000ea20000002700 */
[----:B----4-:R-:W-:-:S05]  /*0e80*/  IADD3 R87, PT, PT, -R87, RZ, RZ ;  /* 0x000000ff57577210 */ /* 0x010fca0007ffe1ff */
[----:B-1----:R-:W-:Y:S01]  /*0e90*/  IMAD R87, R3, R87, UR5 ;  /* 0x0000000503577e24 */ /* 0x002fe2000f8e0257 */
[----:B---3--:R-:W-:-:S05]  /*0ea0*/  IADD3 R86, PT, PT, -R86, RZ, RZ ;  /* 0x000000ff56567210 */ /* 0x008fca0007ffe1ff */
[----:B--2---:R-:W-:Y:S01]  /*0eb0*/  IMAD R86, R2, R86, UR4 ;  /* 0x0000000402567e24 */ /* 0x004fe2000f8e0256 */
[----:B------:R-:W-:Y:S06]  /*0ec0*/  @!P0 BRA `(.L_x_15) ;  /* 0x0000000000b88947 */ /* 0x000fec0003800000 */
[----:B------:R-:W1:Y:S01]  /*0ed0*/  LDC.64 R4, c[0x0][0xb18] ;  /* 0x0002c600ff047b82 */ /* 0x000e620000000a00 */
[----:B------:R-:W-:-:S07]  /*0ee0*/  ISETP.NE.AND P0, PT, R10, 0x1, PT ;  /* 0x000000010a00780c */ /* 0x000fce0003f05270 */
[----:B------:R-:W2:Y:S08]  /*0ef0*/  LDC R9, c[0x0][0xb0c] ;  /* 0x0002c300ff097b82 */ /* 0x000eb00000000800 */
[----:B------:R-:W3:Y:S08]  /*0f00*/  LDC R12, c[0x0][0x370] ;  /* 0x0000dc00ff0c7b82 */ /* 0x000ef00000000800 */
[----:B------:R-:W4:Y:S01]  /*0f10*/  LDC R11, c[0x0][0x374] ;  /* 0x0000dd00ff0b7b82 */ /* 0x000f220000000800 */
[----:B-1----:R-:W-:-:S07]  /*0f20*/  ISETP.NE.AND P1, PT, R4, 0x1, PT ;  /* 0x000000010400780c */ /* 0x002fce0003f25270 */
[----:B------:R-:W3:Y:S01]  /*0f30*/  LDC.64 R6, c[0x0][0xb10] ;  /* 0x0002c400ff067b82 */ /* 0x000ee20000000a00 */
[----:B--2---:R-:W-:-:S07]  /*0f40*/  ISETP.NE.AND P2, PT, R9, 0x1, PT ;  /* 0x000000010900780c */ /* 0x004fce0003f45270 */
[----:B------:R-:W1:Y:S08]  /*0f50*/  LDC R8, c[0x0][0xb20] ;  /* 0x0002c800ff087b82 */ /* 0x000e700000000800 */
[----:B------:R-:W2:Y:S01]  /*0f60*/  LDC.64 R2, c[0x0][0xb28] ;  /* 0x0002ca00ff027b82 */ /* 0x000ea20000000a00 */
[----:B----4-:R-:W-:-:S04]  /*0f70*/  IMAD.HI.U32 R13, R11, R5, RZ ;  /* 0x000000050b0d7227 */ /* 0x010fc800078e00ff */
[----:B------:R-:W-:-:S04]  /*0f80*/  IMAD.HI.U32 R5, R14, R5, RZ ;  /* 0x000000050e057227 */ /* 0x000fc800078e00ff */
[----:B---3--:R-:W-:-:S05]  /*0f90*/  IMAD.HI.U32 R16, R12, R6, RZ ;  /* 0x000000060c107227 */ /* 0x008fca00078e00ff */
[-C--:B------:R-:W-:Y:S01]  /*0fa0*/  @P2 SHF.R.U32.HI R12, RZ, R7.reuse, R16 ;  /* 0x00000007ff0c2219 */ /* 0x080fe20000011610 */
[----:B------:R-:W-:Y:S01]  /*0fb0*/  IMAD.HI.U32 R16, R15, R6, RZ ;  /* 0x000000060f107227 */ /* 0x000fe200078e00ff */
[-C--:B-1----:R-:W-:Y:S02]  /*0fc0*/  @P1 SHF.R.U32.HI R11, RZ, R8.reuse, R13 ;  /* 0x00000008ff0b1219 */ /* 0x082fe4000001160d */
[----:B------:R-:W-:Y:S02]  /*0fd0*/  SHF.R.U32.HI R5, RZ, R8, R5 ;  /* 0x00000008ff057219 */ /* 0x000fe40000011605 */
[----:B------:R-:W-:Y:S02]  /*0fe0*/  SHF.R.U32.HI R16, RZ, R7, R16 ;  /* 0x00000007ff107219 */ /* 0x000fe40000011610 */
[----:B------:R-:W-:Y:S01]  /*0ff0*/  SEL R5, R14, R5, !P1 ;  /* 0x000000050e057207 */ /* 0x000fe20004800000 */
[----:B--2---:R-:W-:Y:S01]  /*1000*/  IMAD.HI.U32 R13, R11, R2, RZ ;  /* 0x000000020b0d7227 */ /* 0x004fe200078e00ff */
[----:B------:R-:W-:-:S03]  /*1010*/  SEL R16, R15, R16, !P2 ;  /* 0x000000100f107207 */ /* 0x000fc60005000000 */
[----:B------:R-:W-:Y:S01]  /*1020*/  IMAD.HI.U32 R6, R12, R2, RZ ;  /* 0x000000020c067227 */ /* 0x000fe200078e00ff */
[----:B------:R-:W-:-:S04]  /*1030*/  @P0 SHF.R.U32.HI R11, RZ, R3, R13 ;  /* 0x00000003ff0b0219 */ /* 0x000fc8000001160d */
[----:B------:R-:W-:Y:S01]  /*1040*/  @P0 SHF.R.U32.HI R12, RZ, R3, R6 ;  /* 0x00000003ff0c0219 */ /* 0x000fe20000011606 */
[----:B------:R-:W-:-:S04]  /*1050*/  IMAD R11, R11, R10, RZ ;  /* 0x0000000a0b0b7224 */ /* 0x000fc800078e02ff */
[----:B------:R-:W-:Y:S01]  /*1060*/  IMAD R6, R12, R10, RZ ;  /* 0x0000000a0c067224 */ /* 0x000fe200078e02ff */
[----:B------:R-:W-:-:S04]  /*1070*/  ISETP.GE.AND P1, PT, R5, R11, PT ;  /* 0x0000000b0500720c */ /* 0x000fc80003f26270 */
[----:B------:R-:W-:Y:S01]  /*1080*/  ISETP.GE.OR P1, PT, R16, R6, P1 ;  /* 0x000000061000720c */ /* 0x000fe20000f26670 */
[----:B------:R-:W-:-:S05]  /*1090*/  IMAD.HI.U32 R6, R5, R2, RZ ;  /* 0x0000000205067227 */ /* 0x000fca00078e00ff */
[----:B------:R-:W-:-:S04]  /*10a0*/  SHF.R.U32.HI R6, RZ, R3, R6 ;  /* 0x00000003ff067219 */ /* 0x000fc80000011606 */
[----:B------:R-:W-:-:S03]  /*10b0*/  SEL R6, R5, R6, !P0 ;  /* 0x0000000605067207 */ /* 0x000fc60004000000 */
[----:B------:R-:W-:Y:S01]  /*10c0*/  @!P1 IMAD.HI.U32 R7, R16, R2, RZ ;  /* 0x0000000210079227 */ /* 0x000fe200078e00ff */
[----:B------:R-:W-:-:S04]  /*10d0*/  IADD3 R2, PT, PT, -R6, RZ, RZ ;  /* 0x000000ff06027210 */ /* 0x000fc80007ffe1ff */
[----:B------:R-:W-:Y:S01]  /*10e0*/  @!P1 SHF.R.U32.HI R3, RZ, R3, R7 ;  /* 0x00000003ff039219 */ /* 0x000fe20000011607 */
[----:B------:R-:W-:Y:S01]  /*10f0*/  IMAD R2, R10, R2, R5 ;  /* 0x000000020a027224 */ /* 0x000fe200078e0205 */
[----:B------:R-:W-:Y:S02]  /*1100*/  IADD3 R7, PT, PT, -R5, RZ, RZ ;  /* 0x000000ff05077210 */ /* 0x000fe40007ffe1ff */
[----:B------:R-:W-:-:S03]  /*1110*/  @!P1 SEL R3, R16, R3, !P0 ;  /* 0x0000000310039207 */ /* 0x000fc60004000000 */
[----:B------:R-:W-:Y:S02]  /*1120*/  IMAD R7, R4, R7, R14 ;  /* 0x0000000704077224 */ /* 0x000fe400078e020e */
[--C-:B------:R-:W-:Y:S02]  /*1130*/  @!P1 IMAD.IADD R6, R6, 0x1, -R3.reuse ;  /* 0x0000000106069824 */ /* 0x100fe400078e0a03 */
[----:B------:R-:W-:Y:S01]  /*1140*/  @!P1 IMAD R3, R2, R12, R3 ;  /* 0x0000000c02039224 */ /* 0x000fe200078e0203 */
[----:B------:R-:W-:Y:S01]  /*1150*/  IADD3 R2, PT, PT, -R16, RZ, RZ ;  /* 0x000000ff10027210 */ /* 0x000fe20007ffe1ff */
[----:B------:R-:W-:Y:S02]  /*1160*/  @!P1 IMAD R5, R6, R10, R16 ;  /* 0x0000000a06059224 */ /* 0x000fe400078e0210 */
[----:B------:R-:W-:Y:S02]  /*1170*/  @!P1 IMAD.MOV.U32 R16, RZ, RZ, R3 ;  /* 0x000000ffff109224 */ /* 0x000fe400078e0003 */
[----:B------:R-:W-:-:S02]  /*1180*/  IMAD R2, R9, R2, R15 ;  /* 0x0000000209027224 */ /* 0x000fc400078e020f */
[----:B------:R-:W-:Y:S02]  /*1190*/  IMAD R14, R5, R4, R7 ;  /* 0x00000004050e7224 */ /* 0x000fe400078e0207 */
[----:B------:R-:W-:Y:S02]  /*11a0*/  IMAD R15, R16, R9, R2 ;  /* 0x00000009100f7224 */ /* 0x000fe400078e0202 */
.L_x_15:
[----:B------:R-:W1:Y:S01]  /*11b0*/  LDCU UR4, c[0x0][0xb30] ;  /* 0x00016600ff0477ac */ /* 0x000e620008000800 */
[----:B------:R-:W2:Y:S08]  /*11c0*/  S2UR UR37, SR_CgaCtaId ;  /* 0x00000000002579c3 */ /* 0x000eb00000008800 */
[----:B------:R-:W3:Y:S01]  /*11d0*/  LDC R40, c[0x0][0xb24] ;  /* 0x0002c900ff287b82 */ /* 0x000ee20000000800 */
[----:B-1----:R-:W-:-:S09]  /*11e0*/  UISETP.NE.AND UP1, UPT, UR4, 0x1, UPT ;  /* 0x000000010400788c */ /* 0x002fd2000bf25270 */
[----:B--2---:R-:W-:Y:S05]  /*11f0*/  BRA.U UP1, `(.L_x_16) ;  /* 0x0000000101407547 */ /* 0x004fea000b800000 */
[----:B------:R-:W1:Y:S08]  /*1200*/  LDC.64 R4, c[0x0][0xb10] ;  /* 0x0002c400ff047b82 */ /* 0x000e700000000a00 */
[----:B------:R-:W2:Y:S08]  /*1210*/  LDC.64 R2, c[0x0][0xb18] ;  /* 0x0002c600ff027b82 */ /* 0x000eb00000000a00 */
[----:B------:R-:W4:Y:S08]  /*1220*/  LDC R6, c[0x0][0xb20] ;  /* 0x0002c800ff067b82 */ /* 0x000f300000000800 */
[----:B------:R-:W3:Y:S01]  /*1230*/  LDC R7, c[0x0][0xb0c] ;  /* 0x0002c300ff077b82 */ /* 0x000ee20000000800 */
[----:B-1----:R-:W-:-:S05]  /*1240*/  IMAD.HI.U32 R4, R15, R4, RZ ;  /* 0x000000040f047227 */ /* 0x002fca00078e00ff */
[----:B------:R-:W-:Y:S01]  /*1250*/  SHF.R.U32.HI R4, RZ, R5, R4 ;  /* 0x00000005ff047219 */ /* 0x000fe20000011604 */
[----:B--2---:R-:W-:Y:S01]  /*1260*/  IMAD.HI.U32 R3, R14, R3, RZ ;  /* 0x000000030e037227 */ /* 0x004fe200078e00ff */
[----:B------:R-:W-:-:S04]  /*1270*/  ISETP.NE.AND P0, PT, R2, 0x1, PT ;  /* 0x000000010200780c */ /* 0x000fc80003f05270 */
[----:B----4-:R-:W-:-:S04]  /*1280*/  SHF.R.U32.HI R3, RZ, R6, R3 ;  /* 0x00000006ff037219 */ /* 0x010fc80000011603 */
[----:B------:R-:W-:Y:S02]  /*1290*/  SEL R3, R14, R3, !P0 ;  /* 0x000000030e037207 */ /* 0x000fe40004000000 */
[----:B---3--:R-:W-:-:S04]  /*12a0*/  ISETP.NE.AND P1, PT, R7, 0x1, PT ;  /* 0x000000010700780c */ /* 0x008fc80003f25270 */
[----:B------:R-:W-:-:S05]  /*12b0*/  SEL R4, R15, R4, !P1 ;  /* 0x000000040f047207 */ /* 0x000fca0004800000 */
[----:B------:R-:W-:Y:S02]  /*12c0*/  IMAD.IADD R5, R3, 0x1, -R4 ;  /* 0x0000000103057824 */ /* 0x000fe400078e0a04 */
[----:B------:R-:W-:Y:S02]  /*12d0*/  IMAD.IADD R3, R4, 0x1, -R3 ;  /* 0x0000000104037824 */ /* 0x000fe400078e0a03 */
[----:B------:R-:W-:Y:S02]  /*12e0*/  IMAD R15, R5, R7, R15 ;  /* 0x00000007050f7224 */ /* 0x000fe400078e020f */
[----:B------:R-:W-:-:S07]  /*12f0*/  IMAD R14, R3, R2, R14 ;  /* 0x00000002030e7224 */ /* 0x000fce00078e020e */
.L_x_16:
[----:B------:R-:W-:Y:S01]  /*1300*/  BAR.SYNC.DEFER_BLOCKING 0x0 ;  /* 0x0000000000007b1d */ /* 0x000fe20000010000 */
[----:B------:R-:W-:Y:S01]  /*1310*/  UISETP.NE.AND UP1, UPT, UR8, 0x2, UPT ;  /* 0x000000020800788c */ /* 0x000fe2000bf25270 */
[----:B------:R-:W-:Y:S02]  /*1320*/  ISETP.NE.OR P5, PT, R0, 0x2, !P5 ;  /* 0x000000020000780c */ /* 0x000fe40006fa5670 */
[----:B------:R-:W-:-:S06]  /*1330*/  LOP3.LUT R2, R93, 0x1f, RZ, 0xc0, !PT ;  /* 0x0000001f5d027812 */ /* 0x000fcc00078ec0ff */
[----:B------:R-:W-:Y:S05]  /*1340*/  BRA.U UP1, `(.L_x_17) ;  /* 0x0000001101147547 */ /* 0x000fea000b800000 */
[----:B------:R-:W1:Y:S01]  /*1350*/  LDCU UR13, c[0x0][0x38c] ;  /* 0x00007180ff0d77ac */ /* 0x000e620008000800 */
[----:B------:R-:W2:Y:S01]  /*1360*/  LDC R8, c[0x0][0x370] ;  /* 0x0000dc00ff087b82 */ /* 0x000ea20000000800 */
[----:B------:R-:W-:Y:S01]  /*1370*/  PLOP3.LUT P1, PT, PT, PT, UP2, 0x80, 0x8 ;  /* 0x000000000008781c */ /* 0x000fe20003f2f028 */
[----:B------:R-:W-:Y:S01]  /*1380*/  IMAD.MOV.U32 R17, RZ, RZ, 0x1 ;  /* 0x00000001ff117424 */ /* 0x000fe200078e00ff */
[----:B------:R-:W-:Y:S01]  /*1390*/  ISETP.EQ.OR P4, PT, R2, RZ, P5 ;  /* 0x000000ff0200720c */ /* 0x000fe20002f82670 */
[----:B------:R-:W-:Y:S01]  /*13a0*/  IMAD.MOV.U32 R16, RZ, RZ, RZ ;  /* 0x000000ffff107224 */ /* 0x000fe200078e00ff */
[----:B------:R-:W-:Y:S02]  /*13b0*/  PLOP3.LUT P1, PT, P1, PT, PT, 0x8, 0x80 ;  /* 0x000000000080781c */ /* 0x000fe40000f2e170 */
[----:B------:R-:W-:Y:S01]  /*13c0*/  CS2R R12, SRZ ;  /* 0x00000000000c7805 */ /* 0x000fe2000001ff00 */
[----:B------:R-:W-:Y:S01]  /*13d0*/  IMAD.MOV.U32 R11, RZ, RZ, 0x1 ;  /* 0x00000001ff0b7424 */ /* 0x000fe200078e00ff */
[----:B------:R-:W4:Y:S01]  /*13e0*/  LDC R0, c[0x0][0x374] ;  /* 0x0000dd00ff007b82 */ /* 0x000f220000000800 */
[----:B------:R-:W2:Y:S01]  /*13f0*/  LDCU.64 UR22, c[0x0][0x348] ;  /* 0x00006900ff1677ac */ /* 0x000ea20008000a00 */
[----:B------:R-:W-:Y:S01]  /*1400*/  UMOV UR6, URZ ;  /* 0x000000ff00067c82 */ /* 0x000fe20008000000 */
[----:B-1----:R-:W-:-:S04]  /*1410*/  UIADD3 UR5, UPT, UPT, UR13, 0x3f, URZ ;  /* 0x0000003f0d057890 */ /* 0x002fc8000fffe0ff */
[----:B------:R-:W-:-:S04]  /*1420*/  USHF.R.S32.HI UR4, URZ, 0x1f, UR5 ;  /* 0x0000001fff047899 */ /* 0x000fc80008011405 */
[----:B------:R-:W-:-:S04]  /*1430*/  ULEA.HI UR4, UR4, UR5, URZ, 0x6 ;  /* 0x0000000504047291 */ /* 0x000fc8000f8f30ff */
[----:B------:R-:W-:Y:S02]  /*1440*/  USHF.R.S32.HI UR15, URZ, 0x6, UR4 ;  /* 0x00000006ff0f7899 */ /* 0x000fe40008011404 */
[----:B------:R-:W-:Y:S02]  /*1450*/  UIADD3 UR4, UPT, UPT, UR13, -0x1, URZ ;  /* 0xffffffff0d047890 */ /* 0x000fe4000fffe0ff */
[----:B------:R-:W-:Y:S02]  /*1460*/  UISETP.LT.U32.AND UP0, UPT, UR15, 0x2, UPT ;  /* 0x000000020f00788c */ /* 0x000fe4000bf01070 */
[----:B------:R-:W-:Y:S02]  /*1470*/  UISETP.GE.U32.AND UP1, UPT, UR4, -0x7f, UPT ;  /* 0xffffff810400788c */ /* 0x000fe4000bf26070 */
[----:B------:R-:W-:Y:S02]  /*1480*/  USEL UR14, UR15, 0x2, UP0 ;  /* 0x000000020f0e7887 */ /* 0x000fe40008000000 */
[----:B------:R-:W-:-:S02]  /*1490*/  UIADD3 UR13, UPT, UPT, UR13, 0x7e, URZ ;  /* 0x0000007e0d0d7890 */ /* 0x000fc4000fffe0ff */
[----:B------:R-:W-:Y:S02]  /*14a0*/  UIADD3 UR5, UPT, UPT, UR14, -0x1, URZ ;  /* 0xffffffff0e057890 */ /* 0x000fe4000fffe0ff */
[----:B------:R-:W-:-:S03]  /*14b0*/  UIADD3 UR7, UPT, UPT, UR15, -UR14, URZ ;  /* 0x8000000e0f077290 */ /* 0x000fc6000fffe0ff */
[----:B------:R-:W-:-:S04]  /*14c0*/  @UP1 UIADD3 UR5, UPT, UPT, UR14, URZ, URZ ;  /* 0x000000ff0e051290 */ /* 0x000fc8000fffe0ff */
[----:B--2---:R-:W-:-:S12]  /*14d0*/  UIADD3 UR5, UPT, UPT, UR5, 0x1, URZ ;  /* 0x0000000105057890 */ /* 0x004fd8000fffe0ff */
.L_x_35:
[----:B------:R-:W-:Y:S01]  /*14e0*/  UISETP.NE.AND UP0, UPT, UR37, URZ, UPT ;  /* 0x000000ff2500728c */ /* 0x000fe2000bf05270 */
[----:B------:R-:W1:Y:S08]  /*14f0*/  S2UR UR37, SR_CgaCtaId ;  /* 0x00000000002579c3 */ /* 0x000e700000008800 */
[----:B------:R-:W-:Y:S05]  /*1500*/  BRA.U UP0, `(.L_x_18) ;  /* 0x0000000100347547 */ /* 0x000fea000b800000 */
[----:B------:R-:W2:Y:S01]  /*1510*/  S2R R2, SR_CgaCtaId ;  /* 0x0000000000027919 */ /* 0x000ea20000008800 */
[----:B------:R-:W-:-:S04]  /*1520*/  MOV R3, 0x400 ;  /* 0x0000040000037802 */ /* 0x000fc80000000f00 */
[----:B--2---:R-:W-:Y:S02]  /*1530*/  LEA R2, R2, R3, 0x18 ;  /* 0x0000000302027211 */ /* 0x004fe400078ec0ff */
[----:B------:R-:W-:-:S03]  /*1540*/  SHF.L.U32 R3, R11, 0x1f, RZ ;  /* 0x0000001f0b037819 */ /* 0x000fc600000006ff */
[----:B------:R-:W-:-:S04]  /*1550*/  IMAD R2, R12, 0x8, R2 ;  /* 0x000000080c027824 */ /* 0x000fc800078e0202 */
[----:B------:R-:W2:Y:S02]  /*1560*/  SYNCS.PHASECHK.TRANS64.TRYWAIT P0, [R2+URZ+0xd0], R3 ;  /* 0x0000d003020075a7 */ /* 0x000ea400080011ff */
[----:B--2---:R-:W-:Y:S05]  /*1570*/  @!P0 BRA `(.L_x_19) ;  /* 0x0000005c00648947 */ /* 0x004fea0003800000 */
.L_x_113:
[----:B------:R-:W-:Y:S01]  /*1580*/  VIADD R12, R12, 0x1 ;  /* 0x000000010c0c7836 */ /* 0x000fe20000000000 */
[----:B------:R2:W-:Y:S04]  /*1590*/  SYNCS.ARRIVE.TRANS64.A1T0 RZ, [R2+URZ+0xc0], RZ ;  /* 0x0000c0ff02ff79a7 */ /* 0x0005e800081000ff */
[----:B------:R-:W-:-:S04]  /*15a0*/  ISETP.NE.AND P0, PT, R12, 0x2, PT ;  /* 0x000000020c00780c */ /* 0x000fc80003f05270 */
[----:B------:R-:W-:Y:S02]  /*15b0*/  SEL R12, R12, RZ, P0 ;  /* 0x000000ff0c0c7207 */ /* 0x000fe40000000000 */
[----:B--2---:R-:W-:-:S04]  /*15c0*/  SEL R2, RZ, 0x1, P0 ;  /* 0x00000001ff027807 */ /* 0x004fc80000000000 */
[----:B------:R-:W-:-:S07]  /*15d0*/  LOP3.LUT R11, R11, R2, RZ, 0x3c, !PT ;  /* 0x000000020b0b7212 */ /* 0x000fce00078e3cff */
.L_x_18:
[----:B------:R-:W-:Y:S01]  /*15e0*/  UMOV UR4, 0x400 ;  /* 0x0000040000047882 */ /* 0x000fe20000000000 */
[----:B------:R-:W-:Y:S01]  /*15f0*/  SHF.L.U32 R2, R17, 0x1f, RZ ;  /* 0x0000001f11027819 */ /* 0x000fe200000006ff */
[----:B-1----:R-:W-:Y:S01]  /*1600*/  ULEA UR4, UR37, UR4, 0x18 ;  /* 0x0000000425047291 */ /* 0x002fe2000f8ec0ff */
[----:B------:R-:W-:Y:S01]  /*1610*/  R2UR UR35, R15 ;  /* 0x000000000f2372ca */ /* 0x000fe200000e0000 */
[----:B------:R-:W-:Y:S01]  /*1620*/  UISETP.GE.U32.AND UP0, UPT, UR13, 0x7f, UPT ;  /* 0x0000007f0d00788c */ /* 0x000fe2000bf06070 */
[----:B------:R-:W-:Y:S01]  /*1630*/  R2UR UR11, R14 ;  /* 0x000000000e0b72ca */ /* 0x000fe200000e0000 */
[----:B------:R-:W-:Y:S01]  /*1640*/  ULEA UR8, UR6, UR4, 0x3 ;  /* 0x0000000406087291 */ /* 0x000fe2000f8e18ff */
[----:B------:R-:W-:-:S08]  /*1650*/  UMOV UR24, URZ ;  /* 0x000000ff00187c82 */ /* 0x000fd00008000000 */
[----:B------:R1:W2:Y:S01]  /*1660*/  SYNCS.PHASECHK.TRANS64.TRYWAIT P0, [UR8+0x10], R2 ;  /* 0x00001002ff0075a7 */ /* 0x0002a20008001108 */
[----:B------:R-:W-:Y:S02]  /*1670*/  USHF.L.U32 UR35, UR35, 0x7, URZ ;  /* 0x0000000723237899 */ /* 0x000fe400080006ff */
[----:B------:R-:W-:Y:S01]  /*1680*/  USHF.L.U32 UR11, UR11, 0x6, URZ ;  /* 0x000000060b0b7899 */ /* 0x000fe200080006ff */
[----:B------:R-:W-:Y:S11]  /*1690*/  BRA.U !UP0, `(.L_x_20) ;  /* 0x0000000108a87547 */ /* 0x000ff6000b800000 */
[----:B------:R-:W-:Y:S01]  /*16a0*/  UMOV UR16, URZ ;  /* 0x000000ff00107c82 */ /* 0x000fe20008000000 */
[----:B------:R-:W-:-:S05]  /*16b0*/  UMOV UR17, UR6 ;  /* 0x0000000600117c82 */ /* 0x000fca0008000000 */
.L_x_25:
[----:B-1----:R-:W-:Y:S01]  /*16c0*/  ULEA UR33, UR17, UR4, 0x3 ;  /* 0x0000000411217291 */ /* 0x002fe2000f8e18ff */
[----:B--2---:R-:W-:Y:S01]  /*16d0*/  @!P5 MOV R3, 0x6000 ;  /* 0x000060000003d802 */ /* 0x004fe20000000f00 */
[----:B--2---:R-:W-:Y:S10]  /*16e0*/  @P0 BRA `(.L_x_21) ;  /* 0x00000000000c0947 */ /* 0x004ff40003800000 */
[----:B------:R-:W-:-:S04]  /*16f0*/  SHF.L.U32 R4, R17, 0x1f, RZ ;  /* 0x0000001f11047819 */ /* 0x000fc800000006ff */
[----:B------:R-:W2:Y:S02]  /*1700*/  SYNCS.PHASECHK.TRANS64.TRYWAIT P0, [UR33+0x10], R4 ;  /* 0x00001004ff0075a7 */ /* 0x000ea40008001121 */
[----:B--2---:R-:W-:Y:S05]  /*1710*/  @!P0 BRA `(.L_x_22) ;  /* 0x0000005c00108947 */ /* 0x004fea0003800000 */
.L_x_21:
[----:B------:R2:W-:Y:S01]  /*1720*/  @!P5 SYNCS.ARRIVE.TRANS64 RZ, [UR33], R3 ;  /* 0x00000003ffffd9a7 */ /* 0x0005e20008000021 */
[----:B------:R-:W-:Y:S04]  /*1730*/  BSSY.RECONVERGENT B0, `(.L_x_23) ;  /* 0x0000003000007945 */ /* 0x000fe80003800200 */
[----:B------:R-:W-:Y:S05]  /*1740*/  @P4 BRA `(.L_x_24) ;  /* 0x0000000000044947 */ /* 0x000fea0003800000 */
[----:B------:R-:W-:Y:S05]  /*1750*/  BPT.TRAP 0x1 ;  /* 0x000000040000795c */ /* 0x000fea0000300000 */
.L_x_24:
[----:B------:R-:W-:Y:S05]  /*1760*/  BSYNC.RECONVERGENT B0 ;  /* 0x0000000000007941 */ /* 0x000fea0003800200 */
.L_x_23:
[----:B------:R-:W-:Y:S02]  /*1770*/  UIADD3 UR6, UPT, UPT, UR17, 0x1, URZ ;  /* 0x0000000111067890 */ /* 0x000fe4000fffe0ff */
[----:B------:R-:W-:Y:S02]  /*1780*/  ULEA UR32, UR17, UR4, 0xe ;  /* 0x0000000411207291 */ /* 0x000fe4000f8e70ff */
[----:B------:R-:W-:Y:S02]  /*1790*/  UISETP.NE.AND UP0, UPT, UR6, 0x2, UPT ;  /* 0x000000020600788c */ /* 0x000fe4000bf05270 */
[----:B------:R-:W-:Y:S02]  /*17a0*/  UIADD3 UR26, UP1, UPT, UR22, 0x80, URZ ;  /* 0x00000080161a7890 */ /* 0x000fe4000ff3e0ff */
[----:B------:R-:W-:Y:S02]  /*17b0*/  USEL UR9, URZ, 0x1, UP0 ;  /* 0x00000001ff097887 */ /* 0x000fe40008000000 */
[----:B------:R-:W-:-:S02]  /*17c0*/  USEL UR6, UR6, URZ, UP0 ;  /* 0x000000ff06067287 */ /* 0x000fc40008000000 */
[----:B------:R-:W-:Y:S02]  /*17d0*/  UIADD3 UR20, UP0, UPT, UR22, 0x180, URZ ;  /* 0x0000018016147890 */ /* 0x000fe4000ff1e0ff */
[----:B------:R-:W-:Y:S01]  /*17e0*/  ULEA UR8, UR6, UR4, 0x3 ;  /* 0x0000000406087291 */ /* 0x000fe2000f8e18ff */
[----:B------:R-:W-:Y:S01]  /*17f0*/  LOP3.LUT R17, R17, UR9, RZ, 0x3c, !PT ;  /* 0x0000000911117c12 */ /* 0x000fe2000f8e3cff */
[----:B------:R-:W-:Y:S02]  /*1800*/  USHF.L.U32 UR34, UR16, 0x6, URZ ;  /* 0x0000000610227899 */ /* 0x000fe400080006ff */
[----:B------:R-:W-:Y:S01]  /*1810*/  UIADD3.X UR27, UPT, UPT, URZ, UR23, URZ, UP1, !UPT ;  /* 0x00000017ff1b7290 */ /* 0x000fe20008ffe4ff */
[----:B-1----:R-:W-:Y:S01]  /*1820*/  SHF.L.U32 R2, R17, 0x1f, RZ ;  /* 0x0000001f11027819 */ /* 0x002fe200000006ff */
[----:B------:R-:W-:Y:S02]  /*1830*/  UIADD3 UR32, UPT, UPT, UR32, 0x6400, URZ ;  /* 0x0000640020207890 */ /* 0x000fe4000fffe0ff */
[----:B------:R-:W-:Y:S01]  /*1840*/  UIADD3.X UR21, UPT, UPT, URZ, UR23, URZ, UP0, !UPT ;  /* 0x00000017ff157290 */ /* 0x000fe200087fe4ff */
[----:B------:R1:W1:Y:S01]  /*1850*/  SYNCS.PHASECHK.TRANS64.TRYWAIT P0, [UR8+0x10], R2 ;  /* 0x00001002ff0075a7 */ /* 0x0002620008001108 */
[----:B------:R-:W-:Y:S01]  /*1860*/  ULEA UR8, UR17, UR4, 0xd ;  /* 0x0000000411087291 */ /* 0x000fe2000f8e68ff */
[----:B------:R-:W-:Y:S01]  /*1870*/  UMOV UR18, 0x0 ;  /* 0x0000000000127882 */ /* 0x000fe20000000000 */
[----:B------:R-:W-:-:S02]  /*1880*/  UMOV UR19, 0x10000000 ;  /* 0x1000000000137882 */ /* 0x000fc40000000000 */
[----:B------:R-:W-:Y:S01]  /*1890*/  UIADD3 UR8, UPT, UPT, UR8, 0xe400, URZ ;  /* 0x0000e40008087890 */ /* 0x000fe2000fffe0ff */
[----:B------:R1:W-:Y:S01]  /*18a0*/  UTMALDG.3D [UR32], [UR26], desc[UR18] ;  /* 0x000012201a0075b4 */ /* 0x0003e20008011000 */
[----:B------:R-:W-:Y:S01]  /*18b0*/  UMOV UR12, UR36 ;  /* 0x00000024000c7c82 */ /* 0x000fe20008000000 */
[----:B------:R-:W-:Y:S01]  /*18c0*/  UMOV UR9, UR33 ;  /* 0x0000002100097c82 */ /* 0x000fe20008000000 */
[----:B------:R-:W-:Y:S01]  /*18d0*/  UMOV UR10, UR34 ;  /* 0x00000022000a7c82 */ /* 0x000fe20008000000 */
[----:B------:R-:W-:Y:S01]  /*18e0*/  UIADD3 UR16, UPT, UPT, UR16, 0x1, URZ ;  /* 0x0000000110107890 */ /* 0x000fe2000fffe0ff */
[----:B------:R-:W-:Y:S01]  /*18f0*/  UMOV UR24, UR5 ;  /* 0x0000000500187c82 */ /* 0x000fe20008000000 */
[----:B------:R-:W-:Y:S02]  /*1900*/  UMOV UR17, UR6 ;  /* 0x0000000600117c82 */ /* 0x000fe40008000000 */
[----:B------:R1:W-:Y:S01]  /*1910*/  UTMALDG.3D [UR8], [UR20], desc[UR18] ;  /* 0x00001208140075b4 */ /* 0x0003e20008011000 */
[----:B------:R-:W-:-:S09]  /*1920*/  UISETP.NE.AND UP0, UPT, UR16, UR5, UPT ;  /* 0x000000051000728c */ /* 0x000fd2000bf05270 */
[----:B------:R-:W-:Y:S05]  /*1930*/  BRA.U UP0, `(.L_x_25) ;  /* 0xfffffffd00607547 */ /* 0x000fea000b83ffff */
.L_x_20:
[----:B-1----:R-:W-:Y:S01]  /*1940*/  ULEA UR8, UR6, UR4, 0x3 ;  /* 0x0000000406087291 */ /* 0x002fe2000f8e18ff */
[----:B------:R-:W-:Y:S01]  /*1950*/  SHF.L.U32 R2, R17, 0x1f, RZ ;  /* 0x0000001f11027819 */ /* 0x000fe200000006ff */
[----:B------:R-:W-:Y:S01]  /*1960*/  @!P1 SYNCS.ARRIVE.TRANS64.A1T0 RZ, [UR4+0x58], RZ ;  /* 0x000058ffffff99a7 */ /* 0x000fe20008100004 */
[----:B------:R-:W-:-:S06]  /*1970*/  UISETP.GT.AND UP0, UPT, UR15, UR14, UPT ;  /* 0x0000000e0f00728c */ /* 0x000fcc000bf04270 */
[----:B--2---:R1:W2:Y:S03]  /*1980*/  SYNCS.PHASECHK.TRANS64.TRYWAIT P0, [UR8+0x10], R2 ;  /* 0x00001002ff0075a7 */ /* 0x0042a60008001108 */
[----:B------:R-:W-:Y:S05]  /*1990*/  BRA.U !UP0, `(.L_x_26) ;  /* 0x0000000108ac7547 */ /* 0x000fea000b800000 */
[----:B------:R-:W-:Y:S01]  /*19a0*/  UIADD3 UR21, UPT, UPT, UR7, UR24, URZ ;  /* 0x0000001807157290 */ /* 0x000fe2000fffe0ff */
[----:B------:R-:W-:-:S11]  /*19b0*/  UMOV UR25, UR6 ;  /* 0x0000000600197c82 */ /* 0x000fd60008000000 */
.L_x_31:
[----:B-1----:R-:W-:Y:S01]  /*19c0*/  ULEA UR17, UR25, UR4, 0x3 ;  /* 0x0000000419117291 */ /* 0x002fe2000f8e18ff */
[----:B--2---:R-:W-:Y:S01]  /*19d0*/  @!P5 MOV R3, 0x6000 ;  /* 0x000060000003d802 */ /* 0x004fe20000000f00 */
[----:B--2---:R-:W-:Y:S10]  /*19e0*/  @P0 BRA `(.L_x_27) ;  /* 0x00000000000c0947 */ /* 0x004ff40003800000 */
[----:B------:R-:W-:-:S04]  /*19f0*/  SHF.L.U32 R4, R17, 0x1f, RZ ;  /* 0x0000001f11047819 */ /* 0x000fc800000006ff */
[----:B------:R-:W2:Y:S02]  /*1a00*/  SYNCS.PHASECHK.TRANS64.TRYWAIT P0, [UR17+0x10], R4 ;  /* 0x00001004ff0075a7 */ /* 0x000ea40008001111 */
[----:B--2---:R-:W-:Y:S05]  /*1a10*/  @!P0 BRA `(.L_x_28) ;  /* 0x0000005800688947 */ /* 0x004fea0003800000 */
.L_x_27:
[----:B------:R2:W-:Y:S01]  /*1a20*/  @!P5 SYNCS.ARRIVE.TRANS64 RZ, [UR17], R3 ;  /* 0x00000003ffffd9a7 */ /* 0x0005e20008000011 */
[----:B------:R-:W-:Y:S04]  /*1a30*/  BSSY.RECONVERGENT B0, `(.L_x_29) ;  /* 0x0000003000007945 */ /* 0x000fe80003800200 */
[----:B------:R-:W-:Y:S05]  /*1a40*/  @P4 BRA `(.L_x_30) ;  /* 0x0000000000044947 */ /* 0x000fea0003800000 */
[----:B------:R-:W-:Y:S05]  /*1a50*/  BPT.TRAP 0x1 ;  /* 0x000000040000795c */ /* 0x000fea0000300000 */
.L_x_30:
[----:B------:R-:W-:Y:S05]  /*1a60*/  BSYNC.RECONVERGENT B0 ;  /* 0x0000000000007941 */ /* 0x000fea0003800200 */
.L_x_29:
        /* <DEDUP_REMOVED lines=10> */
[----:B------:R-:W-:Y:S01]  /*1b10*/  UIADD3 UR16, UPT, UPT, UR16, 0x6400, URZ ;  /* 0x0000640010107890 */ /* 0x000fe2000fffe0ff */
[----:B-1----:R-:W-:Y:S01]  /*1b20*/  SHF.L.U32 R2, R17, 0x1f, RZ ;  /* 0x0000001f11027819 */ /* 0x002fe200000006ff */
[----:B------:R-:W-:Y:S02]  /*1b30*/  UIADD3.X UR31, UPT, UPT, URZ, UR23, URZ, UP1, !UPT ;  /* 0x00000017ff1f7290 */ /* 0x000fe40008ffe4ff */
[----:B------:R-:W-:Y:S01]  /*1b40*/  UIADD3.X UR29, UPT, UPT, URZ, UR23, URZ, UP0, !UPT ;  /* 0x00000017ff1d7290 */ /* 0x000fe200087fe4ff */
[----:B------:R1:W1:Y:S01]  /*1b50*/  SYNCS.PHASECHK.TRANS64.TRYWAIT P0, [UR8+0x10], R2 ;  /* 0x00001002ff0075a7 */ /* 0x0002620008001108 */
[----:B------:R-:W-:Y:S01]  /*1b60*/  ULEA UR8, UR25, UR4, 0xd ;  /* 0x0000000419087291 */ /* 0x000fe2000f8e68ff */
[----:B------:R-:W-:Y:S01]  /*1b70*/  UMOV UR26, 0x0 ;  /* 0x00000000001a7882 */ /* 0x000fe20000000000 */
[----:B------:R-:W-:-:S02]  /*1b80*/  UMOV UR27, 0x10000000 ;  /* 0x10000000001b7882 */ /* 0x000fc40000000000 */
[----:B------:R-:W-:Y:S01]  /*1b90*/  UIADD3 UR8, UPT, UPT, UR8, 0xe400, URZ ;  /* 0x0000e40008087890 */ /* 0x000fe2000fffe0ff */
[----:B------:R-:W-:Y:S01]  /*1ba0*/  UMOV UR19, UR35 ;  /* 0x0000002300137c82 */ /* 0x000fe20008000000 */
[----:B------:R-:W-:Y:S01]  /*1bb0*/  UMOV UR20, UR36 ;  /* 0x0000002400147c82 */ /* 0x000fe20008000000 */
[----:B------:R-:W-:Y:S01]  /*1bc0*/  UMOV UR12, UR36 ;  /* 0x00000024000c7c82 */ /* 0x000fe20008000000 */
[----:B------:R-:W-:Y:S01]  /*1bd0*/  UMOV UR9, UR17 ;  /* 0x0000001100097c82 */ /* 0x000fe20008000000 */
[----:B------:R-:W-:Y:S01]  /*1be0*/  UMOV UR10, UR18 ;  /* 0x00000012000a7c82 */ /* 0x000fe20008000000 */
[----:B------:R1:W-:Y:S01]  /*1bf0*/  UTMALDG.3D [UR16], [UR30], desc[UR26] ;  /* 0x00001a101e0075b4 */ /* 0x0003e20008011000 */
[----:B------:R-:W-:Y:S01]  /*1c00*/  UIADD3 UR24, UPT, UPT, UR24, 0x1, URZ ;  /* 0x0000000118187890 */ /* 0x000fe2000fffe0ff */
[----:B------:R-:W-:-:S03]  /*1c10*/  UMOV UR25, UR6 ;  /* 0x0000000600197c82 */ /* 0x000fc60008000000 */
[----:B------:R-:W-:Y:S01]  /*1c20*/  UISETP.NE.AND UP0, UPT, UR24, UR21, UPT ;  /* 0x000000151800728c */ /* 0x000fe2000bf05270 */
[----:B------:R1:W-:Y:S08]  /*1c30*/  UTMALDG.3D [UR8], [UR28], desc[UR26] ;  /* 0x00001a081c0075b4 */ /* 0x0003f00008011000 */
[----:B------:R-:W-:Y:S05]  /*1c40*/  BRA.U UP0, `(.L_x_31) ;  /* 0xfffffffd005c7547 */ /* 0x000fea000b83ffff */
.L_x_26:
[C---:B-1----:R-:W-:Y:S01]  /*1c50*/  LEA R2, R16.reuse, UR4, 0x3 ;  /* 0x0000000410027c11 */ /* 0x042fe2000f8e18ff */
[----:B------:R-:W-:Y:S01]  /*1c60*/  NOP ;  /* 0x0000000000007918 */ /* 0x000fe20000000000 */
[----:B--2---:R-:W-:Y:S02]  /*1c70*/  SHF.L.U32 R3, R13, 0x1f, RZ ;  /* 0x0000001f0d037819 */ /* 0x004fe400000006ff */
[----:B------:R-:W-:Y:S02]  /*1c80*/  LEA R4, R16, UR4, 0x4 ;  /* 0x0000000410047c11 */ /* 0x000fe4000f8e20ff */
[----:B------:R-:W1:Y:S02]  /*1c90*/  SYNCS.PHASECHK.TRANS64.TRYWAIT P0, [R2+URZ+0x60], R3 ;  /* 0x00006003020075a7 */ /* 0x000e6400080011ff */
[----:B-1----:R-:W-:Y:S05]  /*1ca0*/  @!P0 BRA `(.L_x_32) ;  /* 0x0000005400dc8947 */ /* 0x002fea0003800000 */
.L_x_116:
[----:B------:R-:W2:Y:S01]  /*1cb0*/  LDS.128 R4, [R4+0xf0] ;  /* 0x0000f00004047984 */ /* 0x000ea20000000c00 */
[----:B---3--:R-:W-:Y:S01]  /*1cc0*/  ISETP.GE.AND P0, PT, R40, 0x1, PT ;  /* 0x000000012800780c */ /* 0x008fe20003f06270 */
[----:B-1----:R-:W-:Y:S01]  /*1cd0*/  VIADD R2, R2, 0x70 ;  /* 0x0000007002027836 */ /* 0x002fe20000000000 */
[----:B------:R-:W-:Y:S01]  /*1ce0*/  @!PT LDS RZ, [RZ] ;  /* 0x00000000fffff984 */ /* 0x000fe20000000800 */
[----:B------:R-:W-:Y:S01]  /*1cf0*/  @!PT LDS RZ, [RZ] ;  /* 0x00000000fffff984 */ /* 0x000fe20000000800 */
[----:B------:R-:W-:Y:S01]  /*1d00*/  @!PT LDS RZ, [RZ] ;  /* 0x00000000fffff984 */ /* 0x000fe20000000800 */
[----:B------:R-:W-:Y:S01]  /*1d10*/  @!PT LDS RZ, [RZ] ;  /* 0x00000000fffff984 */ /* 0x000fe20000000800 */
[----:B------:R1:W-:Y:S06]  /*1d20*/  MEMBAR.ALL.CTA ;  /* 0x0000000000007992 */ /* 0x0003ec0000008000 */
[----:B-1----:R-:W1:Y:S01]  /*1d30*/  FENCE.VIEW.ASYNC.S ;  /* 0x00000000000073c6 */ /* 0x002e620000000000 */
[----:B------:R-:W-:-:S04]  /*1d40*/  PRMT R2, RZ, 0x654, R2 ;  /* 0x00000654ff027816 */ /* 0x000fc80000000002 */
[----:B-1----:R1:W-:Y:S01]  /*1d50*/  SYNCS.ARRIVE.TRANS64.RED.A1T0 RZ, [R2+URZ], RZ ;  /* 0x000000ff02ff79a7 */ /* 0x0023e200081004ff */
[----:B--2---:R-:W-:-:S13]  /*1d60*/  LOP3.LUT P2, RZ, R6, 0x1, RZ, 0xc0, !PT ;  /* 0x0000000106ff7812 */ /* 0x004fda000784c0ff */
[----:B------:R-:W-:Y:S01]  /*1d70*/  @P2 SHF.R.U32.HI R3, RZ, 0x10, R5 ;  /* 0x00000010ff032819 */ /* 0x000fe20000011605 */
[----:B------:R-:W-:Y:S01]  /*1d80*/  VOTEU.ANY UP0, P2 ;  /* 0x0000000000ff7886 */ /* 0x000fe20001000100 */
[----:B------:R-:W-:Y:S02]  /*1d90*/  @P2 MOV R10, R4 ;  /* 0x00000004000a2202 */ /* 0x000fe40000000f00 */
[----:B------:R-:W-:Y:S02]  /*1da0*/  @P2 R2UR.BROADCAST UR8, R3 ;  /* 0x00000000030822ca */ /* 0x000fe400008e0000 */
[----:B------:R-:W-:-:S11]  /*1db0*/  @P2 LOP3.LUT R9, R5, 0xffff, RZ, 0xc0, !PT ;  /* 0x0000ffff05092812 */ /* 0x000fd600078ec0ff */
[----:B------:R-:W-:Y:S01]  /*1dc0*/  @UP0 UMOV UR36, UR8 ;  /* 0x0000000800240c82 */ /* 0x000fe20008000000 */
[----:B-1----:R-:W-:Y:S05]  /*1dd0*/  @!P0 BRA `(.L_x_33) ;  /* 0x0000000000b88947 */ /* 0x002fea0003800000 */
[----:B------:R-:W4:Y:S01]  /*1de0*/  LDC.64 R4, c[0x0][0xb18] ;  /* 0x0002c600ff047b82 */ /* 0x000f220000000a00 */
[----:B------:R-:W-:-:S07]  /*1df0*/  ISETP.NE.AND P3, PT, R40, 0x1, PT ;  /* 0x000000012800780c */ /* 0x000fce0003f65270 */
[----:B------:R-:W1:Y:S08]  /*1e00*/  LDC.64 R6, c[0x0][0xb10] ;  /* 0x0002c400ff067b82 */ /* 0x000e700000000a00 */
[----:B------:R-:W2:Y:S08]  /*1e10*/  LDC R14, c[0x0][0xb20] ;  /* 0x0002c800ff0e7b82 */ /* 0x000eb00000000800 */
[----:B------:R-:W3:Y:S01]  /*1e20*/  LDC R15, c[0x0][0xb0c] ;  /* 0x0002c300ff0f7b82 */ /* 0x000ee20000000800 */
[----:B----4-:R-:W-:Y:S01]  /*1e30*/  IMAD.HI.U32 R19, R0, R5, RZ ;  /* 0x0000000500137227 */ /* 0x010fe200078e00ff */
[----:B------:R-:W-:-:S03]  /*1e40*/  ISETP.NE.AND P0, PT, R4, 0x1, PT ;  /* 0x000000010400780c */ /* 0x000fc60003f05270 */
[----:B------:R-:W-:-:S03]  /*1e50*/  IMAD.HI.U32 R5, R9, R5, RZ ;  /* 0x0000000509057227 */ /* 0x000fc600078e00ff */
[----:B------:R-:W4:Y:S01]  /*1e60*/  LDC.64 R2, c[0x0][0xb28] ;  /* 0x0002ca00ff027b82 */ /* 0x000f220000000a00 */
[----:B-1----:R-:W-:-:S04]  /*1e70*/  IMAD.HI.U32 R20, R8, R6, RZ ;  /* 0x0000000608147227 */ /* 0x002fc800078e00ff */
[----:B------:R-:W-:Y:S01]  /*1e80*/  IMAD.HI.U32 R21, R10, R6, RZ ;  /* 0x000000060a157227 */ /* 0x000fe200078e00ff */
[----:B------:R-:W-:Y:S02]  /*1e90*/  SHF.R.U32.HI R20, RZ, R7, R20 ;  /* 0x00000007ff147219 */ /* 0x000fe40000011614 */
[-C--:B--2---:R-:W-:Y:S02]  /*1ea0*/  SHF.R.U32.HI R19, RZ, R14.reuse, R19 ;  /* 0x0000000eff137219 */ /* 0x084fe40000011613 */
[----:B------:R-:W-:Y:S02]  /*1eb0*/  SHF.R.U32.HI R5, RZ, R14, R5 ;  /* 0x0000000eff057219 */ /* 0x000fe40000011605 */
[----:B------:R-:W-:Y:S02]  /*1ec0*/  SEL R19, R0, R19, !P0 ;  /* 0x0000001300137207 */ /* 0x000fe40004000000 */
[----:B------:R-:W-:Y:S02]  /*1ed0*/  SHF.R.U32.HI R21, RZ, R7, R21 ;  /* 0x00000007ff157219 */ /* 0x000fe40000011615 */
[----:B---3--:R-:W-:-:S02]  /*1ee0*/  ISETP.NE.AND P1, PT, R15, 0x1, PT ;  /* 0x000000010f00780c */ /* 0x008fc40003f25270 */
[----:B------:R-:W-:Y:S02]  /*1ef0*/  SEL R5, R9, R5, !P0 ;  /* 0x0000000509057207 */ /* 0x000fe40004000000 */
[----:B------:R-:W-:Y:S02]  /*1f00*/  SEL R20, R8, R20, !P1 ;  /* 0x0000001408147207 */ /* 0x000fe40004800000 */
[----:B------:R-:W-:Y:S01]  /*1f10*/  SEL R21, R10, R21, !P1 ;  /* 0x000000150a157207 */ /* 0x000fe20004800000 */
[----:B----4-:R-:W-:-:S04]  /*1f20*/  IMAD.HI.U32 R18, R19, R2, RZ ;  /* 0x0000000213127227 */ /* 0x010fc800078e00ff */
        /* <DEDUP_REMOVED lines=10> */
[----:B------:R-:W-:-:S04]  /*1fd0*/  @!P0 IMAD.HI.U32 R7, R21, R2, RZ ;  /* 0x0000000215078227 */ /* 0x000fc800078e00ff */
[----:B------:R-:W-:Y:S01]  /*1fe0*/  IMAD.MOV R2, RZ, RZ, -R6 ;  /* 0x000000ffff027224 */ /* 0x000fe200078e0a06 */
[----:B------:R-:W-:Y:S02]  /*1ff0*/  @!P0 SHF.R.U32.HI R3, RZ, R3, R7 ;  /* 0x00000003ff038219 */ /* 0x000fe40000011607 */
[----:B------:R-:W-:Y:S01]  /*2000*/  IADD3 R7, PT, PT, -R5, RZ, RZ ;  /* 0x000000ff05077210 */ /* 0x000fe20007ffe1ff */
[----:B------:R-:W-:Y:S01]  /*2010*/  IMAD R2, R40, R2, R5 ;  /* 0x0000000228027224 */ /* 0x000fe200078e0205 */
        /* <DEDUP_REMOVED lines=10> */
.L_x_33:
[----:B------:R-:W1:Y:S02]  /*20c0*/  LDCU UR8, c[0x0][0xb30] ;  /* 0x00016600ff0877ac */ /* 0x000e640008000800 */
[----:B-1----:R-:W-:-:S09]  /*20d0*/  UISETP.NE.AND UP0, UPT, UR8, 0x1, UPT ;  /* 0x000000010800788c */ /* 0x002fd2000bf05270 */
[----:B------:R-:W-:Y:S05]  /*20e0*/  BRA.U UP0, `(.L_x_34) ;  /* 0x0000000100407547 */ /* 0x000fea000b800000 */
[----:B------:R-:W1:Y:S08]  /*20f0*/  LDC.64 R4, c[0x0][0xb10] ;  /* 0x0002c400ff047b82 */ /* 0x000e700000000a00 */
[----:B------:R-:W2:Y:S08]  /*2100*/  LDC.64 R2, c[0x0][0xb18] ;  /* 0x0002c600ff027b82 */ /* 0x000eb00000000a00 */
[----:B------:R-:W3:Y:S08]  /*2110*/  LDC R6, c[0x0][0xb20] ;  /* 0x0002c800ff067b82 */ /* 0x000ef00000000800 */
[----:B------:R-:W4:Y:S01]  /*2120*/  LDC R7, c[0x0][0xb0c] ;  /* 0x0002c300ff077b82 */ /* 0x000f220000000800 */
[----:B-1----:R-:W-:-:S05]  /*2130*/  IMAD.HI.U32 R4, R10, R4, RZ ;  /* 0x000000040a047227 */ /* 0x002fca00078e00ff */
[----:B------:R-:W-:Y:S01]  /*2140*/  SHF.R.U32.HI R4, RZ, R5, R4 ;  /* 0x00000005ff047219 */ /* 0x000fe20000011604 */
[----:B--2---:R-:W-:Y:S01]  /*2150*/  IMAD.HI.U32 R3, R9, R3, RZ ;  /* 0x0000000309037227 */ /* 0x004fe200078e00ff */
[----:B------:R-:W-:-:S04]  /*2160*/  ISETP.NE.AND P0, PT, R2, 0x1, PT ;  /* 0x000000010200780c */ /* 0x000fc80003f05270 */
[----:B---3--:R-:W-:-:S04]  /*2170*/  SHF.R.U32.HI R3, RZ, R6, R3 ;  /* 0x00000006ff037219 */ /* 0x008fc80000011603 */
[----:B------:R-:W-:Y:S02]  /*2180*/  SEL R3, R9, R3, !P0 ;  /* 0x0000000309037207 */ /* 0x000fe40004000000 */
[----:B----4-:R-:W-:-:S04]  /*2190*/  ISETP.NE.AND P1, PT, R7, 0x1, PT ;  /* 0x000000010700780c */ /* 0x010fc80003f25270 */
[----:B------:R-:W-:-:S05]  /*21a0*/  SEL R4, R10, R4, !P1 ;  /* 0x000000040a047207 */ /* 0x000fca0004800000 */
[----:B------:R-:W-:Y:S02]  /*21b0*/  IMAD.IADD R5, R3, 0x1, -R4 ;  /* 0x0000000103057824 */ /* 0x000fe400078e0a04 */
[----:B------:R-:W-:Y:S02]  /*21c0*/  IMAD.IADD R3, R4, 0x1, -R3 ;  /* 0x0000000104037824 */ /* 0x000fe400078e0a03 */
[----:B------:R-:W-:Y:S02]  /*21d0*/  IMAD R10, R5, R7, R10 ;  /* 0x00000007050a7224 */ /* 0x000fe400078e020a */
[----:B------:R-:W-:-:S07]  /*21e0*/  IMAD R9, R3, R2, R9 ;  /* 0x0000000203097224 */ /* 0x000fce00078e0209 */
.L_x_34:
[----:B------:R-:W-:Y:S01]  /*21f0*/  VIADD R16, R16, 0x1 ;  /* 0x0000000110107836 */ /* 0x000fe20000000000 */
[----:B------:R-:W-:Y:S01]  /*2200*/  PLOP3.LUT P1, PT, PT, PT, PT, 0x80, 0x8 ;  /* 0x000000000008781c */ /* 0x000fe20003f2f070 */
[----:B------:R-:W-:Y:S02]  /*2210*/  IMAD.IADD R15, R10, 0x1, R87 ;  /* 0x000000010a0f7824 */ /* 0x000fe400078e0257 */
[----:B------:R-:W-:Y:S01]  /*2220*/  IMAD.IADD R14, R9, 0x1, R86 ;  /* 0x00000001090e7824 */ /* 0x000fe200078e0256 */
[----:B------:R-:W-:-:S04]  /*2230*/  ISETP.NE.AND P0, PT, R16, 0x2, PT ;  /* 0x000000021000780c */ /* 0x000fc80003f05270 */
[----:B------:R-:W-:Y:S02]  /*2240*/  SEL R2, RZ, 0x1, P0 ;  /* 0x00000001ff027807 */ /* 0x000fe40000000000 */
[----:B------:R-:W-:Y:S02]  /*2250*/  SEL R16, R16, RZ, P0 ;  /* 0x000000ff10107207 */ /* 0x000fe40000000000 */
[----:B------:R-:W-:Y:S01]  /*2260*/  LOP3.LUT R13, R13, R2, RZ, 0x3c, !PT ;  /* 0x000000020d0d7212 */ /* 0x000fe200078e3cff */
[----:B------:R-:W-:Y:S06]  /*2270*/  @P2 BRA `(.L_x_35) ;  /* 0xfffffff000982947 */ /* 0x000fec000383ffff */
[----:B------:R-:W-:Y:S01]  /*2280*/  UIADD3 UR5, UPT, UPT, UR4, 0x10, URZ ;  /* 0x0000001004057890 */ /* 0x000fe2000fffe0ff */
[----:B------:R-:W-:-:S03]  /*2290*/  SHF.L.U32 R2, R17, 0x1f, RZ ;  /* 0x0000001f11027819 */ /* 0x000fc600000006ff */
[----:B------:R-:W-:-:S09]  /*22a0*/  ULEA UR4, UR6, UR5, 0x3 ;  /* 0x0000000506047291 */ /* 0x000fd2000f8e18ff */
[----:B------:R-:W1:Y:S02]  /*22b0*/  SYNCS.PHASECHK.TRANS64.TRYWAIT P0, [UR4], R2 ;  /* 0x00000002ff0075a7 */ /* 0x000e640008001104 */
[----:B-1----:R-:W-:Y:S05]  /*22c0*/  @!P0 BRA `(.L_x_36) ;  /* 0x0000005000688947 */ /* 0x002fea0003800000 */
.L_x_118:
[----:B------:R-:W-:-:S04]  /*22d0*/  UIADD3 UR6, UPT, UPT, UR6, 0x1, URZ ;  /* 0x0000000106067890 */ /* 0x000fc8000fffe0ff */
[----:B------:R-:W-:-:S04]  /*22e0*/  UISETP.NE.AND UP0, UPT, UR6, 0x2, UPT ;  /* 0x000000020600788c */ /* 0x000fc8000bf05270 */
[----:B------:R-:W-:Y:S02]  /*22f0*/  USEL UR4, URZ, 0x1, UP0 ;  /* 0x00000001ff047887 */ /* 0x000fe40008000000 */
[----:B------:R-:W-:-:S04]  /*2300*/  USEL UR6, UR6, URZ, UP0 ;  /* 0x000000ff06067287 */ /* 0x000fc80008000000 */
[----:B------:R-:W-:Y:S01]  /*2310*/  ULEA UR6, UR6, UR5, 0x3 ;  /* 0x0000000506067291 */ /* 0x000fe2000f8e18ff */
[----:B-1----:R-:W-:-:S04]  /*2320*/  LOP3.LUT R2, R17, UR4, RZ, 0x3c, !PT ;  /* 0x0000000411027c12 */ /* 0x002fc8000f8e3cff */
[----:B------:R-:W-:Y:S01]  /*2330*/  SHF.L.U32 R2, R2, 0x1f, RZ ;  /* 0x0000001f02027819 */ /* 0x000fe200000006ff */
[----:B----4-:R-:W-:-:S07]  /*2340*/  IMAD.U32 R0, RZ, RZ, UR6 ;  /* 0x00000006ff007e24 */ /* 0x010fce000f8e00ff */
.L_x_37:
[----:B-1----:R1:W2:Y:S02]  /*2350*/  SYNCS.PHASECHK.TRANS64.TRYWAIT P0, [R0+URZ], R2 ;  /* 0x00000002000075a7 */ /* 0x0022a400080011ff */
[----:B--2---:R-:W-:Y:S05]  /*2360*/  @!P0 NANOSLEEP.SYNCS 0x989680 ;  /* 0x009896800000895d */ /* 0x004fea0003900000 */
[----:B------:R-:W2:Y:S02]  /*2370*/  @!P0 SYNCS.PHASECHK.TRANS64 P0, [R0+URZ], R2 ;  /* 0x00000002000085a7 */ /* 0x000ea400080010ff */
[----:B--2---:R-:W-:Y:S05]  /*2380*/  @P0 EXIT ;  /* 0x000000000000094d */ /* 0x004fea0003800000 */
[----:B------:R-:W-:Y:S05]  /*2390*/  BRA `(.L_x_37) ;  /* 0xfffffffc00ec7947 */ /* 0x000fea000383ffff */
.L_x_17:
[----:B------:R-:W-:-:S04]  /*23a0*/  UISETP.NE.AND UP1, UPT, UR37, URZ, UPT ;  /* 0x000000ff2500728c */ /* 0x000fc8000bf25270 */
[----:B------:R-:W-:-:S09]  /*23b0*/  UISETP.NE.OR UP1, UPT, UR8, 0x1, UP1 ;  /* 0x000000010800788c */ /* 0x000fd20008f25670 */
[----:B------:R-:W-:Y:S05]  /*23c0*/  BRA.U UP1, `(.L_x_38) ;  /* 0x0000000501487547 */ /* 0x000fea000b800000 */
[----:B------:R-:W-:Y:S01]  /*23d0*/  ISETP.NE.AND P2, PT, R2, RZ, PT ;  /* 0x000000ff0200720c */ /* 0x000fe20003f45270 */
[----:B------:R-:W-:Y:S01]  /*23e0*/  IMAD.MOV.U32 R12, RZ, RZ, 0x1 ;  /* 0x00000001ff0c7424 */ /* 0x000fe200078e00ff */
[----:B------:R-:W-:Y:S02]  /*23f0*/  CS2R R10, SRZ ;  /* 0x00000000000a7805 */ /* 0x000fe4000001ff00 */
[----:B------:R-:W-:Y:S01]  /*2400*/  CS2R R8, SRZ ;  /* 0x0000000000087805 */ /* 0x000fe2000001ff00 */
[----:B------:R-:W-:Y:S01]  /*2410*/  UMOV UR4, 0x400 ;  /* 0x0000040000047882 */ /* 0x000fe20000000000 */
[----:B------:R-:W-:Y:S01]  /*2420*/  UMOV UR6, URZ ;  /* 0x000000ff00067c82 */ /* 0x000fe20008000000 */
[----:B------:R-:W-:-:S12]  /*2430*/  ULEA UR37, UR37, UR4, 0x18 ;  /* 0x0000000425257291 */ /* 0x000fd8000f8ec0ff */
.L_x_42:
[----:B------:R-:W-:Y:S02]  /*2440*/  LEA R0, R8, UR37, 0x3 ;  /* 0x0000002508007c11 */ /* 0x000fe4000f8e18ff */
[----:B------:R-:W-:-:S03]  /*2450*/  SHF.L.U32 R4, R9, 0x1f, RZ ;  /* 0x0000001f09047819 */ /* 0x000fc600000006ff */
[----:B------:R-:W-:Y:S01]  /*2460*/  VIADD R5, R0, 0xd0 ;  /* 0x000000d000057836 */ /* 0x000fe20000000000 */
[----:B------:R-:W1:Y:S02]  /*2470*/  SYNCS.PHASECHK.TRANS64.TRYWAIT P0, [R0+URZ+0xc0], R4 ;  /* 0x0000c004000075a7 */ /* 0x000e6400080011ff */
[----:B-1----:R-:W-:Y:S05]  /*2480*/  @!P0 BRA `(.L_x_39) ;  /* 0x0000005000108947 */ /* 0x002fea0003800000 */
.L_x_119:
[----:B------:R-:W-:Y:S01]  /*2490*/  ULEA UR5, UR6, UR37, 0x3 ;  /* 0x0000002506057291 */ /* 0x000fe2000f8e18ff */
[----:B-1----:R-:W-:Y:S01]  /*24a0*/  PRMT R0, RZ, 0x654, R5 ;  /* 0x00000654ff007816 */ /* 0x002fe20000000005 */
[----:B------:R-:W-:Y:S01]  /*24b0*/  @!P2 IMAD.MOV.U32 R4, RZ, RZ, 0x10 ;  /* 0x00000010ff04a424 */ /* 0x000fe200078e00ff */
[----:B------:R-:W-:Y:S01]  /*24c0*/  SHF.L.U32 R5, R12, 0x1f, RZ ;  /* 0x0000001f0c057819 */ /* 0x000fe200000006ff */
[----:B------:R-:W-:Y:S01]  /*24d0*/  UIADD3 UR4, UPT, UPT, UR5, 0x60, URZ ;  /* 0x0000006005047890 */ /* 0x000fe2000fffe0ff */
[----:B------:R1:W-:Y:S05]  /*24e0*/  SYNCS.ARRIVE.TRANS64.RED.A1T0 RZ, [R0+URZ], RZ ;  /* 0x000000ff00ff79a7 */ /* 0x0003ea00081004ff */
[----:B------:R-:W-:Y:S01]  /*24f0*/  IMAD.U32 R6, RZ, RZ, UR4 ;  /* 0x00000004ff067e24 */ /* 0x000fe2000f8e00ff */
[----:B------:R-:W2:Y:S04]  /*2500*/  SYNCS.PHASECHK.TRANS64.TRYWAIT P0, [UR5+0x70], R5 ;  /* 0x00007005ff0075a7 */ /* 0x000ea80008001105 */
[----:B------:R-:W-:Y:S01]  /*2510*/  PRMT R6, R2, 0x654, R6 ;  /* 0x0000065402067816 */ /* 0x000fe20000000006 */
[----:B-12---:R-:W-:Y:S06]  /*2520*/  @!P0 BRA `(.L_x_40) ;  /* 0x0000004c00fc8947 */ /* 0x006fec0003800000 */
.L_x_121:
[----:B------:R-:W-:Y:S01]  /*2530*/  ULEA UR4, UR6, UR37, 0x4 ;  /* 0x0000002506047291 */ /* 0x000fe2000f8e20ff */
[----:B------:R-:W-:Y:S01]  /*2540*/  SEL R3, R6, R3, !P2 ;  /* 0x0000000306037207 */ /* 0x000fe20005000000 */
[----:B------:R-:W-:Y:S01]  /*2550*/  UIADD3 UR5, UPT, UPT, UR5, 0x60, URZ ;  /* 0x0000006005057890 */ /* 0x000fe2000fffe0ff */
[----:B-1----:R-:W-:Y:S01]  /*2560*/  LEA R0, R11, UR37, 0x3 ;  /* 0x000000250b007c11 */ /* 0x002fe2000f8e18ff */
[----:B------:R-:W-:Y:S01]  /*2570*/  UIADD3 UR4, UPT, UPT, UR4, 0xf0, URZ ;  /* 0x000000f004047890 */ /* 0x000fe2000fffe0ff */
[----:B------:R1:W-:Y:S01]  /*2580*/  @!P2 SYNCS.ARRIVE.TRANS64.RED RZ, [R3+URZ], R4 ;  /* 0x0000000403ffa9a7 */ /* 0x0003e200080004ff */
[----:B------:R-:W-:Y:S01]  /*2590*/  UIADD3 UR6, UPT, UPT, UR6, 0x1, URZ ;  /* 0x0000000106067890 */ /* 0x000fe2000fffe0ff */
[----:B------:R-:W-:-:S03]  /*25a0*/  VIADD R8, R8, 0x1 ;  /* 0x0000000108087836 */ /* 0x000fc60000000000 */
[----:B------:R-:W-:Y:S02]  /*25b0*/  UISETP.NE.AND UP0, UPT, UR6, 0x2, UPT ;  /* 0x000000020600788c */ /* 0x000fe4000bf05270 */
[----:B------:R-:W-:Y:S01]  /*25c0*/  ISETP.NE.AND P0, PT, R8, 0x2, PT ;  /* 0x000000020800780c */ /* 0x000fe20003f05270 */
[----:B------:R-:W-:Y:S06]  /*25d0*/  UGETNEXTWORKID.BROADCAST [UR4], [UR5] ;  /* 0x00000000040073ca */ /* 0x000fec0008000100 */
[----:B------:R-:W-:Y:S02]  /*25e0*/  USEL UR4, URZ, 0x1, UP0 ;  /* 0x00000001ff047887 */ /* 0x000fe40008000000 */
[----:B------:R-:W-:-:S04]  /*25f0*/  USEL UR6, UR6, URZ, UP0 ;  /* 0x000000ff06067287 */ /* 0x000fc80008000000 */
[----:B------:R-:W-:Y:S02]  /*2600*/  LOP3.LUT R12, R12, UR4, RZ, 0x3c, !PT ;  /* 0x000000040c0c7c12 */ /* 0x000fe4000f8e3cff */
[----:B-1----:R-:W-:-:S04]  /*2610*/  SHF.L.U32 R4, R10, 0x1f, RZ ;  /* 0x0000001f0a047819 */ /* 0x002fc800000006ff */
[----:B------:R-:W1:Y:S02]  /*2620*/  SYNCS.PHASECHK.TRANS64.TRYWAIT P1, [R0+URZ+0x60], R4 ;  /* 0x00006004000075a7 */ /* 0x000e6400080211ff */
[----:B-1----:R-:W-:Y:S05]  /*2630*/  @!P1 BRA `(.L_x_41) ;  /* 0x0000004c00d09947 */ /* 0x002fea0003800000 */
.L_x_122:
[C---:B-1----:R-:W-:Y:S01]  /*2640*/  LEA R4, R11.reuse, UR37, 0x4 ;  /* 0x000000250b047c11 */ /* 0x042fe2000f8e20ff */
[----:B------:R-:W-:Y:S01]  /*2650*/  VIADD R0, R0, 0x70 ;  /* 0x0000007000007836 */ /* 0x000fe20000000000 */
[----:B------:R-:W-:Y:S01]  /*2660*/  SEL R8, R8, RZ, P0 ;  /* 0x000000ff08087207 */ /* 0x000fe20000000000 */
[----:B------:R-:W-:-:S03]  /*2670*/  VIADD R11, R11, 0x1 ;  /* 0x000000010b0b7836 */ /* 0x000fc60000000000 */
[----:B------:R-:W1:Y:S01]  /*2680*/  LDS.128 R4, [R4+0xf0] ;  /* 0x0000f00004047984 */ /* 0x000e620000000c00 */
[----:B------:R-:W-:Y:S02]  /*2690*/  PRMT R0, RZ, 0x654, R0 ;  /* 0x00000654ff007816 */ /* 0x000fe40000000000 */
[C---:B------:R-:W-:Y:S01]  /*26a0*/  ISETP.NE.AND P1, PT, R11.reuse, 0x2, PT ;  /* 0x000000020b00780c */ /* 0x040fe20003f25270 */
[----:B------:R-:W-:Y:S01]  /*26b0*/  @!PT LDS RZ, [RZ] ;  /* 0x00000000fffff984 */ /* 0x000fe20000000800 */
[----:B------:R-:W-:Y:S01]  /*26c0*/  @!PT LDS RZ, [RZ] ;  /* 0x00000000fffff984 */ /* 0x000fe20000000800 */
[----:B------:R-:W-:Y:S01]  /*26d0*/  @!PT LDS RZ, [RZ] ;  /* 0x00000000fffff984 */ /* 0x000fe20000000800 */
[----:B------:R-:W-:Y:S01]  /*26e0*/  @!PT LDS RZ, [RZ] ;  /* 0x00000000fffff984 */ /* 0x000fe20000000800 */
[----:B------:R2:W-:Y:S06]  /*26f0*/  MEMBAR.ALL.CTA ;  /* 0x0000000000007992 */ /* 0x0005ec0000008000 */
[----:B--2---:R-:W2:Y:S01]  /*2700*/  FENCE.VIEW.ASYNC.S ;  /* 0x00000000000073c6 */ /* 0x004ea20000000000 */
[----:B------:R-:W-:Y:S01]  /*2710*/  SEL R11, R11, RZ, P1 ;  /* 0x000000ff0b0b7207 */ /* 0x000fe20000800000 */
[----:B--2---:R2:W-:Y:S01]  /*2720*/  SYNCS.ARRIVE.TRANS64.RED.A1T0 RZ, [R0+URZ], RZ ;  /* 0x000000ff00ff79a7 */ /* 0x0045e200081004ff */
[----:B-1----:R-:W-:-:S02]  /*2730*/  LOP3.LUT P3, RZ, R6, 0x1, RZ, 0xc0, !PT ;  /* 0x0000000106ff7812 */ /* 0x002fc4000786c0ff */
[----:B------:R-:W-:-:S04]  /*2740*/  SEL R4, RZ, 0x1, P1 ;  /* 0x00000001ff047807 */ /* 0x000fc80000800000 */
[----:B------:R-:W-:Y:S02]  /*2750*/  LOP3.LUT R10, R10, R4, RZ, 0x3c, !PT ;  /* 0x000000040a0a7212 */ /* 0x000fe400078e3cff */
[----:B--2---:R-:W-:-:S04]  /*2760*/  SEL R0, RZ, 0x1, P0 ;  /* 0x00000001ff007807 */ /* 0x004fc80000000000 */
[----:B------:R-:W-:Y:S01]  /*2770*/  LOP3.LUT R9, R9, R0, RZ, 0x3c, !PT ;  /* 0x0000000009097212 */ /* 0x000fe200078e3cff */
[----:B------:R-:W-:Y:S06]  /*2780*/  @P3 BRA `(.L_x_42) ;  /* 0xfffffffc002c3947 */ /* 0x000fec000383ffff */
[----:B------:R-:W-:Y:S01]  /*2790*/  ULEA UR5, UR6, UR37, 0x3 ;  /* 0x0000002506057291 */ /* 0x000fe2000f8e18ff */
[----:B------:R-:W-:-:S08]  /*27a0*/  SHF.L.U32 R2, R12, 0x1f, RZ ;  /* 0x0000001f0c027819 */ /* 0x000fd000000006ff */
[----:B------:R-:W1:Y:S02]  /*27b0*/  SYNCS.PHASECHK.TRANS64 P0, [UR5+0x70], R2 ;  /* 0x00007002ff0075a7 */ /* 0x000e640008001005 */
[----:B-1----:R-:W-:Y:S05]  /*27c0*/  @P0 BRA `(.L_x_43) ;  /* 0x0000000000080947 */ /* 0x002fea0003800000 */
[----:B------:R-:W1:Y:S02]  /*27d0*/  SYNCS.PHASECHK.TRANS64.TRYWAIT P0, [UR5+0x70], R2 ;  /* 0x00007002ff0075a7 */ /* 0x000e640008001105 */
[----:B-1----:R-:W-:Y:S05]  /*27e0*/  @!P0 BRA `(.L_x_44) ;  /* 0x0000004c00788947 */ /* 0x002fea0003800000 */
.L_x_43:
[----:B------:R-:W-:-:S04]  /*27f0*/  UIADD3 UR4, UPT, UPT, UR6, 0x1, URZ ;  /* 0x0000000106047890 */ /* 0x000fc8000fffe0ff */
[----:B------:R-:W-:-:S04]  /*2800*/  UISETP.NE.AND UP0, UPT, UR4, 0x2, UPT ;  /* 0x000000020400788c */ /* 0x000fc8000bf05270 */
[----:B------:R-:W-:Y:S02]  /*2810*/  USEL UR7, URZ, 0x1, UP0 ;  /* 0x00000001ff077887 */ /* 0x000fe40008000000 */
[----:B------:R-:W-:-:S04]  /*2820*/  USEL UR4, UR4, URZ, UP0 ;  /* 0x000000ff04047287 */ /* 0x000fc80008000000 */
[----:B------:R-:W-:Y:S01]  /*2830*/  ULEA UR4, UR4, UR37, 0x3 ;  /* 0x0000002504047291 */ /* 0x000fe2000f8e18ff */
[----:B-1----:R-:W-:-:S04]  /*2840*/  LOP3.LUT R2, R12, UR7, RZ, 0x3c, !PT ;  /* 0x000000070c027c12 */ /* 0x002fc8000f8e3cff */
[----:B------:R-:W-:-:S04]  /*2850*/  SHF.L.U32 R0, R2, 0x1f, RZ ;  /* 0x0000001f02007819 */ /* 0x000fc800000006ff */
[----:B------:R-:W1:Y:S02]  /*2860*/  SYNCS.PHASECHK.TRANS64 P0, [UR4+0x70], R0 ;  /* 0x00007000ff0075a7 */ /* 0x000e640008001004 */
[----:B-1----:R-:W-:Y:S05]  /*2870*/  @P0 EXIT ;  /* 0x000000000000094d */ /* 0x002fea0003800000 */
[----:B------:R-:W-:Y:S02]  /*2880*/  SHF.L.U32 R2, R2, 0x1f, RZ ;  /* 0x0000001f02027819 */ /* 0x000fe400000006ff */
[----:B------:R-:W-:-:S07]  /*2890*/  MOV R0, UR4 ;  /* 0x0000000400007c02 */ /* 0x000fce0008000f00 */
.L_x_45:
[----:B-1----:R1:W2:Y:S02]  /*28a0*/  SYNCS.PHASECHK.TRANS64.TRYWAIT P0, [R0+URZ+0x70], R2 ;  /* 0x00007002000075a7 */ /* 0x0022a400080011ff */
[----:B--2---:R-:W-:Y:S05]  /*28b0*/  @!P0 NANOSLEEP.SYNCS 0x989680 ;  /* 0x009896800000895d */ /* 0x004fea0003900000 */
[----:B------:R-:W2:Y:S02]  /*28c0*/  @!P0 SYNCS.PHASECHK.TRANS64 P0, [R0+URZ+0x70], R2 ;  /* 0x00007002000085a7 */ /* 0x000ea400080010ff */
[----:B--2---:R-:W-:Y:S05]  /*28d0*/  @P0 EXIT ;  /* 0x000000000000094d */ /* 0x004fea0003800000 */
[----:B------:R-:W-:Y:S05]  /*28e0*/  BRA `(.L_x_45) ;  /* 0xfffffffc00ec7947 */ /* 0x000fea000383ffff */
.L_x_38:
[----:B------:R-:W-:-:S09]  /*28f0*/  UISETP.NE.AND UP1, UPT, UR8, URZ, UPT ;  /* 0x000000ff0800728c */ /* 0x000fd2000bf25270 */
[----:B------:R-:W-:Y:S05]  /*2900*/  BRA.U UP1, `(.L_x_46) ;  /* 0x0000000d01b47547 */ /* 0x000fea000b800000 */
[----:B------:R-:W-:Y:S01]  /*2910*/  UMOV UR4, 0x40 ;  /* 0x0000004000047882 */ /* 0x000fe20000000000 */
[----:B------:R-:W-:Y:S01]  /*2920*/  NOP ;  /* 0x0000000000007918 */ /* 0x000fe20000000000 */
[----:B------:R-:W-:Y:S01]  /*2930*/  ULEA UR4, UR37, UR4, 0x18 ;  /* 0x0000000425047291 */ /* 0x000fe2000f8ec0ff */
[----:B------:R-:W-:Y:S02]  /*2940*/  UMOV UR5, 0x400 ;  /* 0x0000040000057882 */ /* 0x000fe40000000000 */
[----:B------:R-:W-:-:S06]  /*2950*/  ULEA UR37, UR37, UR5, 0x18 ;  /* 0x0000000525257291 */ /* 0x000fcc000f8ec0ff */
[----:B------:R-:W1:Y:S02]  /*2960*/  LDS.U8 R0, [UR4+0x1c] ;  /* 0x00001c04ff007984 */ /* 0x000e640008000000 */
[----:B-1----:R-:W-:-:S13]  /*2970*/  ISETP.NE.AND P0, PT, R0, RZ, PT ;  /* 0x000000ff0000720c */ /* 0x002fda0003f05270 */
[----:B------:R-:W-:Y:S05]  /*2980*/  @P0 BRA `(.L_x_47) ;  /* 0x0000000000580947 */ /* 0x000fea0003800000 */
[----:B------:R-:W-:-:S13]  /*2990*/  ELECT P0, URZ, PT ;  /* 0x0000000000ff782f */ /* 0x000fda0003800000 */
[----:B------:R-:W-:Y:S05]  /*29a0*/  @!P0 BRA `(.L_x_48) ;  /* 0x0000000000608947 */ /* 0x000fea0003800000 */
[----:B------:R-:W-:Y:S01]  /*29b0*/  UMOV UR5, 0x10 ;  /* 0x0000001000057882 */ /* 0x000fe20000000000 */
[----:B------:R-:W-:Y:S01]  /*29c0*/  HFMA2 R0, -RZ, RZ, 0, 5.9604644775390625e-08 ;  /* 0x00000001ff007431 */ /* 0x000fe200000001ff */
[----:B------:R-:W-:-:S03]  /*29d0*/  MOV R2, 0xffff ;  /* 0x0000ffff00027802 */ /* 0x000fc60000000f00 */
[----:B------:R-:W-:Y:S04]  /*29e0*/  DEPBAR.LE SB1, 0x36 ;  /* 0x00009d800000791a */ /* 0x000fe80000000000 */
[----:B------:R-:W1:Y:S02]  /*29f0*/  UTCATOMSWS.FIND_AND_SET.ALIGN UP0, UR5, UR5 ;  /* 0x00000005000575e3 */ /* 0x000e640008000800 */
[----:B-1----:R-:W-:Y:S01]  /*2a00*/  MOV R3, UR5 ;  /* 0x0000000500037c02 */ /* 0x002fe20008000f00 */
[----:B------:R-:W-:Y:S06]  /*2a10*/  BRA.U UP0, `(.L_x_49) ;  /* 0x0000000100187547 */ /* 0x000fec000b800000 */
.L_x_50:
[----:B------:R-:W-:Y:S05]  /*2a20*/  NANOSLEEP 0x64 ;  /* 0x000000640000795d */ /* 0x000fea0003800000 */
[----:B------:R-:W-:-:S05]  /*2a30*/  UMOV UR5, 0x10 ;  /* 0x0000001000057882 */ /* 0x000fca0000000000 */
[----:B------:R-:W-:Y:S04]  /*2a40*/  DEPBAR.LE SB1, 0x36 ;  /* 0x00009d800000791a */ /* 0x000fe80000000000 */
[----:B------:R-:W1:Y:S02]  /*2a50*/  UTCATOMSWS.FIND_AND_SET.ALIGN UP0, UR5, UR5 ;  /* 0x00000005000575e3 */ /* 0x000e640008000800 */
[----:B-1----:R-:W-:Y:S01]  /*2a60*/  MOV R3, UR5 ;  /* 0x0000000500037c02 */ /* 0x002fe20008000f00 */
[----:B------:R-:W-:Y:S05]  /*2a70*/  BRA.U !UP0, `(.L_x_50) ;  /* 0xfffffffd08e87547 */ /* 0x000fea000b83ffff */
.L_x_49:
[-C--:B------:R-:W-:Y:S02]  /*2a80*/  SHF.L.U32 R2, R2, R3.reuse, RZ ;  /* 0x0000000302027219 */ /* 0x080fe400000006ff */
[----:B------:R-:W-:Y:S01]  /*2a90*/  SHF.L.U32 R0, R0, R3, RZ ;  /* 0x0000000300007219 */ /* 0x000fe200000006ff */
[----:B------:R-:W-:Y:S02]  /*2aa0*/  IMAD.SHL.U32 R3, R3, 0x20, RZ ;  /* 0x0000002003037824 */ /* 0x000fe400078e00ff */
[----:B------:R1:W-:Y:S04]  /*2ab0*/  ATOMS.OR RZ, [UR4+0x14], R2 ;  /* 0x00001402ffff798c */ /* 0x0003e8000b000004 */
[----:B------:R1:W-:Y:S04]  /*2ac0*/  ATOMS.OR RZ, [UR4+0x18], R0 ;  /* 0x00001800ffff798c */ /* 0x0003e8000b000004 */
[----:B------:R1:W-:Y:S01]  /*2ad0*/  STS [UR37+0x110], R3 ;  /* 0x00011003ff007988 */ /* 0x0003e20008000825 */
[----:B------:R-:W-:Y:S05]  /*2ae0*/  BRA `(.L_x_48) ;  /* 0x0000000000107947 */ /* 0x000fea0003800000 */
.L_x_47:
[----:B------:R-:W-:Y:S02]  /*2af0*/  MOV R0, 0xffffffff ;  /* 0xffffffff00007802 */ /* 0x000fe40000000f00 */
[----:B------:R-:W-:-:S03]  /*2b00*/  MOV R2, 0x2b30 ;  /* 0x00002b3000027802 */ /* 0x000fc60000000f00 */
[----:B------:R1:W-:Y:S04]  /*2b10*/  STS [UR37+0x110], R0 ;  /* 0x00011000ff007988 */ /* 0x0003e80008000825 */
[----:B-1-3-5:R-:W-:Y:S05]  /*2b20*/  CALL.REL.NOINC `($__internal_1_$__cuda_sm10x_tcgen05_guardrail_trap_phase_invalid_during_alloc) ;  /* 0x00000050004c7944 */ /* 0x02afea0003c00000 */
.L_x_48:
[----:B------:R-:W-:Y:S05]  /*2b30*/  WARPSYNC.ALL ;  /* 0x0000000000007948 */ /* 0x000fea0003800000 */
[----:B------:R-:W2:Y:S01]  /*2b40*/  S2UR UR5, SR_CgaCtaId ;  /* 0x00000000000579c3 */ /* 0x000ea20000008800 */
[----:B------:R-:W-:Y:S01]  /*2b50*/  UMOV UR4, 0x400 ;  /* 0x0000040000047882 */ /* 0x000fe20000000000 */
[----:B------:R-:W-:-:S06]  /*2b60*/  NOP ;  /* 0x0000000000007918 */ /* 0x000fcc0000000000 */
[----:B------:R-:W-:Y:S06]  /*2b70*/  BAR.ARV 0x6, 0xa0 ;  /* 0x0182800000007b1d */ /* 0x000fec0000002000 */
[----:B------:R-:W4:Y:S01]  /*2b80*/  LDCU UR7, c[0x0][0x38c] ;  /* 0x00007180ff0777ac */ /* 0x000f220008000800 */
[----:B------:R-:W-:Y:S01]  /*2b90*/  IMAD.MOV.U32 R11, RZ, RZ, 0x1 ;  /* 0x00000001ff0b7424 */ /* 0x000fe200078e00ff */
[----:B------:R-:W-:Y:S01]  /*2ba0*/  CS2R R8, SRZ ;  /* 0x0000000000087805 */ /* 0x000fe2000001ff00 */
[----:B------:R-:W-:Y:S01]  /*2bb0*/  IMAD.MOV.U32 R10, RZ, RZ, RZ ;  /* 0x000000ffff0a7224 */ /* 0x000fe200078e00ff */
[----:B------:R-:W3:Y:S01]  /*2bc0*/  LDCU UR6, c[0x0][0x38c] ;  /* 0x00007180ff0677ac */ /* 0x000ee20008000800 */
[----:B------:R-:W-:Y:S01]  /*2bd0*/  UMOV UR15, URZ ;  /* 0x000000ff000f7c82 */ /* 0x000fe20008000000 */
[----:B------:R-:W-:Y:S01]  /*2be0*/  UMOV UR14, URZ ;  /* 0x000000ff000e7c82 */ /* 0x000fe20008000000 */
[----:B--2---:R-:W-:Y:S01]  /*2bf0*/  ULEA UR5, UR5, UR4, 0x18 ;  /* 0x0000000405057291 */ /* 0x004fe2000f8ec0ff */
[----:B------:R-:W-:Y:S01]  /*2c00*/  UMOV UR24, 0x0 ;  /* 0x0000000000187882 */ /* 0x000fe20000000000 */
[----:B------:R-:W-:-:S02]  /*2c10*/  UMOV UR25, 0x8100490 ;  /* 0x0810049000197882 */ /* 0x000fc40000000000 */
[----:B------:R-:W-:Y:S02]  /*2c20*/  UIADD3 UR10, UPT, UPT, UR5, 0x6400, URZ ;  /* 0x00006400050a7890 */ /* 0x000fe4000fffe0ff */
[----:B------:R-:W-:Y:S02]  /*2c30*/  UIADD3 UR11, UPT, UPT, UR5, 0xe400, URZ ;  /* 0x0000e400050b7890 */ /* 0x000fe4000fffe0ff */
[----:B----4-:R-:W-:Y:S01]  /*2c40*/  UIADD3 UR7, UPT, UPT, UR7, 0x3f, URZ ;  /* 0x0000003f07077890 */ /* 0x010fe2000fffe0ff */
[----:B-1----:R-:W1:Y:S01]  /*2c50*/  LDS R0, [UR5+0x110] ;  /* 0x00011005ff007984 */ /* 0x002e620008000800 */
[----:B------:R-:W-:Y:S02]  /*2c60*/  USHF.R.U32.HI UR10, URZ, 0x4, UR10 ;  /* 0x00000004ff0a7899 */ /* 0x000fe4000801160a */
[----:B------:R-:W-:Y:S02]  /*2c70*/  USHF.R.S32.HI UR4, URZ, 0x1f, UR7 ;  /* 0x0000001fff047899 */ /* 0x000fe40008011407 */
[----:B------:R-:W-:-:S02]  /*2c80*/  USHF.R.U32.HI UR11, URZ, 0x4, UR11 ;  /* 0x00000004ff0b7899 */ /* 0x000fc4000801160b */
[----:B------:R-:W-:Y:S02]  /*2c90*/  ULEA.HI UR4, UR4, UR7, URZ, 0x6 ;  /* 0x0000000704047291 */ /* 0x000fe4000f8f30ff */
[----:B------:R-:W-:Y:S02]  /*2ca0*/  ULOP3.LUT UR10, UR10, 0x3fff, URZ, 0xc0, !UPT ;  /* 0x00003fff0a0a7892 */ /* 0x000fe4000f8ec0ff */
[----:B------:R-:W-:Y:S02]  /*2cb0*/  USHF.R.S32.HI UR4, URZ, 0x6, UR4 ;  /* 0x00000006ff047899 */ /* 0x000fe40008011404 */
[----:B------:R-:W-:Y:S02]  /*2cc0*/  ULOP3.LUT UR11, UR11, 0x3fff, URZ, 0xc0, !UPT ;  /* 0x00003fff0b0b7892 */ /* 0x000fe4000f8ec0ff */
[----:B------:R-:W-:Y:S01]  /*2cd0*/  UISETP.LT.AND UP0, UPT, UR4, 0x1, UPT ;  /* 0x000000010400788c */ /* 0x000fe2000bf01270 */
[----:B------:R-:W-:Y:S01]  /*2ce0*/  UMOV UR22, 0x0 ;  /* 0x0000000000167882 */ /* 0x000fe20000000000 */
[----:B------:R-:W-:-:S02]  /*2cf0*/  UMOV UR23, 0x8100490 ;  /* 0x0810049000177882 */ /* 0x000fc40000000000 */
[----:B------:R-:W-:Y:S02]  /*2d00*/  USEL UR9, UR4, 0x1, !UP0 ;  /* 0x0000000104097887 */ /* 0x000fe4000c000000 */
[----:B------:R-:W-:Y:S02]  /*2d10*/  ULOP3.LUT UR10, UR10, 0x10000, URZ, 0xfc, !UPT ;  /* 0x000100000a0a7892 */ /* 0x000fe4000f8efcff */
[----:B------:R-:W-:Y:S02]  /*2d20*/  ULOP3.LUT UR11, UR11, 0x10000, URZ, 0xfc, !UPT ;  /* 0x000100000b0b7892 */ /* 0x000fe4000f8efcff */
[----:B------:R-:W-:Y:S02]  /*2d30*/  UIADD3 UR9, UPT, UPT, -UR9, URZ, URZ ;  /* 0x000000ff09097290 */ /* 0x000fe4000fffe1ff */
[----:B---3--:R-:W-:Y:S01]  /*2d40*/  UISETP.GE.AND UP3, UPT, UR6, 0x1, UPT ;  /* 0x000000010600788c */ /* 0x008fe2000bf66270 */
[----:B------:R-:W-:Y:S01]  /*2d50*/  UMOV UR20, 0x0 ;  /* 0x0000000000147882 */ /* 0x000fe20000000000 */
[----:B------:R-:W-:Y:S01]  /*2d60*/  UMOV UR21, 0x8100490 ;  /* 0x0810049000157882 */ /* 0x000fe20000000000 */
[----:B------:R-:W-:Y:S01]  /*2d70*/  UMOV UR18, 0x0 ;  /* 0x0000000000127882 */ /* 0x000fe20000000000 */
[----:B------:R-:W-:Y:S01]  /*2d80*/  UMOV UR19, 0x8100490 ;  /* 0x0810049000137882 */ /* 0x000fe20000000000 */
[----:B-1----:R-:W-:-:S15]  /*2d90*/  R2UR UR16, R0 ;  /* 0x00000000001072ca */ /* 0x002fde00000e0000 */
.L_x_57:
[----:B------:R-:W-:Y:S02]  /*2da0*/  LEA R0, R10, UR5, 0x3 ;  /* 0x000000050a007c11 */ /* 0x000fe4000f8e18ff */
[----:B------:R-:W-:Y:S02]  /*2db0*/  SHF.L.U32 R2, R9, 0x1f, RZ ;  /* 0x0000001f09027819 */ /* 0x000fe400000006ff */
[----:B------:R-:W-:Y:S01]  /*2dc0*/  PLOP3.LUT P0, PT, PT, PT, UP3, 0x80, 0x8 ;  /* 0x000000000008781c */ /* 0x000fe20003f0f038 */
[----:B------:R-:W-:Y:S01]  /*2dd0*/  VIADD R3, R0, 0x70 ;  /* 0x0000007000037836 */ /* 0x000fe20000000000 */
[----:B-1----:R-:W1:Y:S02]  /*2de0*/  SYNCS.PHASECHK.TRANS64.TRYWAIT P1, [R0+URZ+0x60], R2 ;  /* 0x00006002000075a7 */ /* 0x002e6400080211ff */
[----:B-1-3--:R-:W-:Y:S09]  /*2df0*/  @!P1 BRA `(.L_x_51) ;  /* 0x00000048000c9947 */ /* 0x00aff20003800000 */
.L_x_124:
[----:B------:R-:W-:Y:S01]  /*2e00*/  LEA R4, R10, UR5, 0x4 ;  /* 0x000000050a047c11 */ /* 0x000fe2000f8e20ff */
[----:B------:R-:W-:Y:S01]  /*2e10*/  @UP3 ULEA UR6, UR14, UR5, 0x3 ;  /* 0x000000050e063291 */ /* 0x000fe2000f8e18ff */
[----:B------:R-:W-:Y:S01]  /*2e20*/  PLOP3.LUT P2, PT, PT, PT, PT, 0x80, 0x8 ;  /* 0x000000000008781c */ /* 0x000fe20003f4f070 */
[----:B------:R-:W-:Y:S01]  /*2e30*/  ULEA UR7, UR15, UR5, 0x3 ;  /* 0x000000050f077291 */ /* 0x000fe2000f8e18ff */
[----:B------:R-:W-:Y:S01]  /*2e40*/  PRMT R3, RZ, 0x654, R3 ;  /* 0x00000654ff037816 */ /* 0x000fe20000000003 */
[----:B------:R-:W-:Y:S01]  /*2e50*/  ULEA UR8, UR15, UR16, 0x6 ;  /* 0x000000100f087291 */ /* 0x000fe2000f8e30ff */
[----:B------:R-:W2:Y:S01]  /*2e60*/  LDS.128 R4, [R4+0xf0] ;  /* 0x0000f00004047984 */ /* 0x000ea20000000c00 */
[----:B-1----:R-:W-:Y:S02]  /*2e70*/  @P0 SHF.L.U32 R2, R8, 0x1f, RZ ;  /* 0x0000001f08020819 */ /* 0x002fe400000006ff */
[----:B------:R-:W-:Y:S01]  /*2e80*/  SHF.L.U32 R0, R11, 0x1f, RZ ;  /* 0x0000001f0b007819 */ /* 0x000fe200000006ff */
[----:B------:R-:W-:Y:S01]  /*2e90*/  @!PT LDS RZ, [RZ] ;  /* 0x00000000fffff984 */ /* 0x000fe20000000800 */
[----:B------:R-:W-:Y:S01]  /*2ea0*/  @!PT LDS RZ, [RZ] ;  /* 0x00000000fffff984 */ /* 0x000fe20000000800 */
[----:B------:R-:W-:Y:S01]  /*2eb0*/  @!PT LDS RZ, [RZ] ;  /* 0x00000000fffff984 */ /* 0x000fe20000000800 */
[----:B------:R-:W-:Y:S01]  /*2ec0*/  @!PT LDS RZ, [RZ] ;  /* 0x00000000fffff984 */ /* 0x000fe20000000800 */
[----:B------:R1:W-:Y:S06]  /*2ed0*/  MEMBAR.ALL.CTA ;  /* 0x0000000000007992 */ /* 0x0003ec0000008000 */
[----:B-1----:R-:W1:Y:S02]  /*2ee0*/  FENCE.VIEW.ASYNC.S ;  /* 0x00000000000073c6 */ /* 0x002e640000000000 */
[----:B-1----:R1:W-:Y:S01]  /*2ef0*/  SYNCS.ARRIVE.TRANS64.RED.A1T0 RZ, [R3+URZ], RZ ;  /* 0x000000ff03ff79a7 */ /* 0x0023e200081004ff */
[----:B------:R1:W3:Y:S01]  /*2f00*/  @P0 SYNCS.PHASECHK.TRANS64.TRYWAIT P2, [UR6], R2 ;  /* 0x00000002ff0005a7 */ /* 0x0002e20008041106 */
[----:B--2---:R-:W-:Y:S01]  /*2f10*/  LOP3.LUT P1, RZ, R6, 0x1, RZ, 0xc0, !PT ;  /* 0x0000000106ff7812 */ /* 0x004fe2000782c0ff */
[----:B------:R-:W2:Y:S02]  /*2f20*/  SYNCS.PHASECHK.TRANS64.TRYWAIT P0, [UR7+0xa0], R0 ;  /* 0x0000a000ff0075a7 */ /* 0x000ea40008001107 */
[----:B-123--:R-:W-:Y:S10]  /*2f30*/  @!P0 BRA `(.L_x_52) ;  /* 0x0000004400d08947 */ /* 0x00eff40003800000 */
.L_x_126:
[----:B------:R-:W-:Y:S01]  /*2f40*/  IADD3 R10, PT, PT, R10, 0x1, RZ ;  /* 0x000000010a0a7810 */ /* 0x000fe20007ffe0ff */
[----:B------:R-:W-:Y:S06]  /*2f50*/  BRA.U !UP3, `(.L_x_53) ;  /* 0x000000010bc07547 */ /* 0x000fec000b800000 */
[----:B------:R-:W-:Y:S01]  /*2f60*/  UPLOP3.LUT UP4, UPT, UPT, UPT, UPT, 0x40, 0x4 ;  /* 0x000000000004789c */ /* 0x000fe20003f8e870 */
[----:B------:R-:W-:Y:S01]  /*2f70*/  UMOV UR13, UR9 ;  /* 0x00000009000d7c82 */ /* 0x000fe20008000000 */
[----:B------:R-:W-:Y:S01]  /*2f80*/  UMOV UR12, UR4 ;  /* 0x00000004000c7c82 */ /* 0x000fe20008000000 */
[----:B------:R-:W-:-:S08]  /*2f90*/  UMOV UR17, UR14 ;  /* 0x0000000e00117c82 */ /* 0x000fd00008000000 */
.L_x_56:
[----:B------:R-:W-:Y:S02]  /*2fa0*/  UIADD3 UR13, UPT, UPT, UR13, 0x1, URZ ;  /* 0x000000010d0d7890 */ /* 0x000fe4000fffe0ff */
[----:B--2---:R-:W-:Y:S02]  /*2fb0*/  ULEA UR6, UR17, UR5, 0x3 ;  /* 0x0000000511067291 */ /* 0x004fe4000f8e18ff */
[----:B------:R-:W-:Y:S01]  /*2fc0*/  UISETP.NE.AND UP0, UPT, UR13, URZ, UPT ;  /* 0x000000ff0d00728c */ /* 0x000fe2000bf05270 */
[----:B---3--:R-:W-:Y:S10]  /*2fd0*/  @P2 BRA `(.L_x_54) ;  /* 0x00000000000c2947 */ /* 0x008ff40003800000 */
[----:B-1----:R-:W-:Y:S04]  /*2fe0*/  SHF.L.U32 R2, R8, 0x1f, RZ ;  /* 0x0000001f08027819 */ /* 0x002fe800000006ff */
[----:B------:R-:W1:Y:S02]  /*2ff0*/  SYNCS.PHASECHK.TRANS64.TRYWAIT P0, [UR6], R2 ;  /* 0x00000002ff0075a7 */ /* 0x000e640008001106 */
[----:B-1----:R-:W-:Y:S05]  /*3000*/  @!P0 BRA `(.L_x_55) ;  /* 0x0000004400b48947 */ /* 0x002fea0003800000 */
.L_x_54:
[----:B------:R-:W-:Y:S01]  /*3010*/  UISETP.NE.AND UP1, UPT, UR12, 0x1, UPT ;  /* 0x000000010c00788c */ /* 0x000fe2000bf25270 */
[----:B------:R-:W-:Y:S01]  /*3020*/  PLOP3.LUT P2, PT, PT, PT, PT, 0x80, 0x8 ;  /* 0x000000000008781c */ /* 0x000fe20003f4f070 */
[----:B------:R-:W-:Y:S02]  /*3030*/  UIADD3 UR14, UPT, UPT, UR17, 0x1, URZ ;  /* 0x00000001110e7890 */ /* 0x000fe4000fffe0ff */
[----:B------:R-:W-:Y:S02]  /*3040*/  ULEA UR28, UR17, UR11, 0x9 ;  /* 0x0000000b111c7291 */ /* 0x000fe4000f8e48ff */
[----:B------:R-:W-:Y:S01]  /*3050*/  UISETP.NE.AND UP2, UPT, UR14, 0x2, UPT ;  /* 0x000000020e00788c */ /* 0x000fe2000bf45270 */
[----:B------:R-:W-:Y:S01]  /*3060*/  PLOP3.LUT P0, PT, PT, PT, UP1, 0x80, 0x8 ;  /* 0x000000000008781c */ /* 0x000fe20003f0f018 */
[----:B------:R-:W-:Y:S02]  /*3070*/  UIADD3 UR40, UPT, UPT, UR28, 0x2, URZ ;  /* 0x000000021c287890 */ /* 0x000fe4000fffe0ff */
[----:B------:R-:W-:Y:S02]  /*3080*/  USEL UR27, URZ, 0x1, UP2 ;  /* 0x00000001ff1b7887 */ /* 0x000fe40009000000 */
[----:B------:R-:W-:Y:S02]  /*3090*/  USEL UR14, UR14, URZ, UP2 ;  /* 0x000000ff0e0e7287 */ /* 0x000fe40009000000 */
[----:B------:R-:W-:Y:S02]  /*30a0*/  UIADD3 UR36, UPT, UPT, UR28, 0x4, URZ ;  /* 0x000000041c247890 */ /* 0x000fe4000fffe0ff */
[----:B------:R-:W-:Y:S01]  /*30b0*/  @UP1 ULEA UR26, UR14, UR5, 0x3 ;  /* 0x000000050e1a1291 */ /* 0x000fe2000f8e18ff */
[----:B------:R-:W-:Y:S01]  /*30c0*/  LOP3.LUT R8, R8, UR27, RZ, 0x3c, !PT ;  /* 0x0000001b08087c12 */ /* 0x000fe2000f8e3cff */
[----:B------:R-:W-:Y:S02]  /*30d0*/  UIADD3 UR32, UPT, UPT, UR28, 0x6, URZ ;  /* 0x000000061c207890 */ /* 0x000fe4000fffe0ff */
[----:B------:R-:W-:Y:S01]  /*30e0*/  UIADD3 UR6, UPT, UPT, UR6, 0x10, URZ ;  /* 0x0000001006067890 */ /* 0x000fe2000fffe0ff */
[----:B-1----:R-:W-:Y:S01]  /*30f0*/  @P0 SHF.L.U32 R0, R8, 0x1f, RZ ;  /* 0x0000001f08000819 */ /* 0x002fe200000006ff */
[----:B------:R-:W-:Y:S01]  /*3100*/  UIADD3 UR12, UPT, UPT, UR12, -0x1, URZ ;  /* 0xffffffff0c0c7890 */ /* 0x000fe2000fffe0ff */
[----:B------:R-:W-:Y:S02]  /*3110*/  UMOV UR29, 0x40004040 ;  /* 0x40004040001d7882 */ /* 0x000fe40000000000 */
[----:B------:R2:W3:Y:S01]  /*3120*/  @P0 SYNCS.PHASECHK.TRANS64.TRYWAIT P2, [UR26], R0 ;  /* 0x00000000ff0005a7 */ /* 0x0004e2000804111a */
[----:B------:R-:W-:Y:S01]  /*3130*/  ULEA UR26, UR17, UR10, 0xa ;  /* 0x0000000a111a7291 */ /* 0x000fe2000f8e50ff */
[----:B------:R-:W-:Y:S01]  /*3140*/  UMOV UR27, 0x40004040 ;  /* 0x40004040001b7882 */ /* 0x000fe20000000000 */
[----:B------:R-:W-:Y:S02]  /*3150*/  UMOV UR41, 0x40004040 ;  /* 0x4000404000297882 */ /* 0x000fe40000000000 */
[----:B------:R-:W-:Y:S02]  /*3160*/  UIADD3 UR38, UPT, UPT, UR26, 0x2, URZ ;  /* 0x000000021a267890 */ /* 0x000fe4000fffe0ff */
[----:B------:R-:W-:Y:S02]  /*3170*/  UIADD3 UR34, UPT, UPT, UR26, 0x4, URZ ;  /* 0x000000041a227890 */ /* 0x000fe4000fffe0ff */
[----:B------:R-:W-:Y:S01]  /*3180*/  UIADD3 UR30, UPT, UPT, UR26, 0x6, URZ ;  /* 0x000000061a1e7890 */ /* 0x000fe2000fffe0ff */
[----:B------:R2:W-:Y:S01]  /*3190*/  UTCHMMA gdesc[UR26], gdesc[UR28], tmem[UR8], tmem[UR24], idesc[UR25], UP4 ;  /* 0x00ff181c1a0075ea */ /* 0x0005e2000a000008 */
[----:B------:R-:W-:Y:S01]  /*31a0*/  UPLOP3.LUT UP4, UPT, UPT, UPT, UPT, 0x80, 0x8 ;  /* 0x000000000008789c */ /* 0x000fe20003f8f070 */
[----:B------:R-:W-:Y:S01]  /*31b0*/  UMOV UR39, 0x40004040 ;  /* 0x4000404000277882 */ /* 0x000fe20000000000 */
[----:B------:R-:W-:Y:S01]  /*31c0*/  UMOV UR37, 0x40004040 ;  /* 0x4000404000257882 */ /* 0x000fe20000000000 */
[----:B------:R2:W-:Y:S01]  /*31d0*/  UTCHMMA gdesc[UR38], gdesc[UR40], tmem[UR8], tmem[UR22], idesc[UR23], UPT ;  /* 0x00ff1628260075ea */ /* 0x0005e2000b800008 */
[----:B------:R-:W-:Y:S01]  /*31e0*/  UMOV UR35, 0x40004040 ;  /* 0x4000404000237882 */ /* 0x000fe20000000000 */
[----:B------:R-:W-:Y:S01]  /*31f0*/  UMOV UR33, 0x40004040 ;  /* 0x4000404000217882 */ /* 0x000fe20000000000 */
[----:B------:R-:W-:Y:S01]  /*3200*/  UMOV UR31, 0x40004040 ;  /* 0x40004040001f7882 */ /* 0x000fe20000000000 */
[----:B------:R2:W-:Y:S01]  /*3210*/  UTCHMMA gdesc[UR34], gdesc[UR36], tmem[UR8], tmem[UR20], idesc[UR21], UPT ;  /* 0x00ff1424220075ea */ /* 0x0005e2000b800008 */
[----:B------:R2:W-:Y:S01]  /*3220*/  UTCHMMA gdesc[UR30], gdesc[UR32], tmem[UR8], tmem[UR18], idesc[UR19], UPT ;  /* 0x00ff12201e0075ea */ /* 0x0005e2000b800008 */
[----:B------:R2:W-:Y:S01]  /*3230*/  UTCBAR [UR6], URZ ;  /* 0x000000ff060073e9 */ /* 0x0005e200080000ff */
[----:B------:R-:W-:Y:S01]  /*3240*/  UMOV UR17, UR14 ;  /* 0x0000000e00117c82 */ /* 0x000fe20008000000 */
[----:B------:R-:W-:Y:S05]  /*3250*/  BRA.U UP0, `(.L_x_56) ;  /* 0xfffffffd00507547 */ /* 0x000fea000b83ffff */
.L_x_53:
[----:B------:R-:W-:Y:S01]  /*3260*/  UIADD3 UR15, UPT, UPT, UR15, 0x1, URZ ;  /* 0x000000010f0f7890 */ /* 0x000fe2000fffe0ff */
[C---:B------:R-:W-:Y:S01]  /*3270*/  ISETP.NE.AND P0, PT, R10.reuse, 0x2, PT ;  /* 0x000000020a00780c */ /* 0x040fe20003f05270 */
[----:B------:R-:W-:Y:S02]  /*3280*/  UIADD3 UR7, UPT, UPT, UR7, 0x80, URZ ;  /* 0x0000008007077890 */ /* 0x000fe4000fffe0ff */
[----:B------:R-:W-:Y:S01]  /*3290*/  UISETP.NE.AND UP0, UPT, UR15, 0x4, UPT ;  /* 0x000000040f00788c */ /* 0x000fe2000bf05270 */
[----:B-12---:R-:W-:Y:S02]  /*32a0*/  SEL R0, RZ, 0x1, P0 ;  /* 0x00000001ff007807 */ /* 0x006fe40000000000 */
[----:B------:R-:W-:Y:S01]  /*32b0*/  SEL R10, R10, RZ, P0 ;  /* 0x000000ff0a0a7207 */ /* 0x000fe20000000000 */
[----:B------:R-:W-:Y:S01]  /*32c0*/  USEL UR6, URZ, 0x1, UP0 ;  /* 0x00000001ff067887 */ /* 0x000fe20008000000 */
[----:B------:R-:W-:Y:S01]  /*32d0*/  LOP3.LUT R9, R9, R0, RZ, 0x3c, !PT ;  /* 0x0000000009097212 */ /* 0x000fe200078e3cff */
[----:B------:R-:W-:Y:S01]  /*32e0*/  USEL UR15, UR15, URZ, UP0 ;  /* 0x000000ff0f0f7287 */ /* 0x000fe20008000000 */
[----:B------:R1:W-:Y:S03]  /*32f0*/  UTCBAR [UR7], URZ ;  /* 0x000000ff070073e9 */ /* 0x0003e600080000ff */
[----:B------:R-:W-:Y:S01]  /*3300*/  LOP3.LUT R11, R11, UR6, RZ, 0x3c, !PT ;  /* 0x000000060b0b7c12 */ /* 0x000fe2000f8e3cff */
[----:B------:R-:W-:Y:S07]  /*3310*/  @P1 BRA `(.L_x_57) ;  /* 0xfffffff800a01947 */ /* 0x000fee000383ffff */
[----:B------:R-:W2:Y:S01]  /*3320*/  S2UR UR4, SR_CgaCtaId ;  /* 0x00000000000479c3 */ /* 0x000ea20000008800 */
[----:B------:R-:W-:Y:S01]  /*3330*/  ELECT P0, URZ, PT ;  /* 0x0000000000ff782f */ /* 0x000fe20003800000 */
[----:B------:R-:W-:Y:S01]  /*3340*/  IMAD.MOV.U32 R0, RZ, RZ, 0x1 ;  /* 0x00000001ff007424 */ /* 0x000fe200078e00ff */
[----:B------:R-:W-:Y:S01]  /*3350*/  UIADD3 UR5, UPT, UPT, UR5, 0xa0, URZ ;  /* 0x000000a005057890 */ /* 0x000fe2000fffe0ff */
[----:B------:R-:W-:Y:S01]  /*3360*/  SHF.L.U32 R2, R11, 0x1f, RZ ;  /* 0x0000001f0b027819 */ /* 0x000fe200000006ff */
[----:B------:R-:W-:-:S03]  /*3370*/  UMOV UR6, 0x40 ;  /* 0x0000004000067882 */ /* 0x000fc60000000000 */
[----:B------:R-:W-:Y:S01]  /*3380*/  UVIRTCOUNT.DEALLOC.SMPOOL 0x80 ;  /* 0x000000800000784c */ /* 0x000fe20000000000 */
[----:B--2---:R-:W-:Y:S02]  /*3390*/  ULEA UR4, UR4, UR6, 0x18 ;  /* 0x0000000604047291 */ /* 0x004fe4000f8ec0ff */
[----:B------:R-:W-:-:S07]  /*33a0*/  ULEA UR6, UR15, UR5, 0x3 ;  /* 0x000000050f067291 */ /* 0x000fce000f8e18ff */
[----:B------:R2:W-:Y:S02]  /*33b0*/  @P0 STS.U8 [UR4+0x1c], R0 ;  /* 0x00001c00ff000988 */ /* 0x0005e40008000004 */
[----:B------:R-:W4:Y:S02]  /*33c0*/  SYNCS.PHASECHK.TRANS64.TRYWAIT P0, [UR6], R2 ;  /* 0x00000002ff0075a7 */ /* 0x000f240008001106 */
[----:B--2-4-:R-:W-:Y:S05]  /*33d0*/  @!P0 BRA `(.L_x_58) ;  /* 0x0000004000d88947 */ /* 0x014fea0003800000 */
.L_x_129:
[----:B-1----:R-:W-:-:S04]  /*33e0*/  UIADD3 UR7, UPT, UPT, UR15, 0x1, URZ ;  /* 0x000000010f077890 */ /* 0x002fc8000fffe0ff */
[----:B------:R-:W-:-:S04]  /*33f0*/  UISETP.NE.AND UP0, UPT, UR7, 0x4, UPT ;  /* 0x000000040700788c */ /* 0x000fc8000bf05270 */
[----:B------:R-:W-:Y:S02]  /*3400*/  USEL UR8, URZ, 0x1, UP0 ;  /* 0x00000001ff087887 */ /* 0x000fe40008000000 */
[----:B------:R-:W-:-:S04]  /*3410*/  USEL UR7, UR7, URZ, UP0 ;  /* 0x000000ff07077287 */ /* 0x000fc80008000000 */
[----:B------:R-:W-:Y:S01]  /*3420*/  ULEA UR6, UR7, UR5, 0x3 ;  /* 0x0000000507067291 */ /* 0x000fe2000f8e18ff */
[----:B--2---:R-:W-:-:S04]  /*3430*/  LOP3.LUT R2, R11, UR8, RZ, 0x3c, !PT ;  /* 0x000000080b027c12 */ /* 0x004fc8000f8e3cff */
[----:B------:R-:W-:-:S04]  /*3440*/  SHF.L.U32 R3, R2, 0x1f, RZ ;  /* 0x0000001f02037819 */ /* 0x000fc800000006ff */
[----:B------:R-:W1:Y:S02]  /*3450*/  SYNCS.PHASECHK.TRANS64.TRYWAIT P0, [UR6], R3 ;  /* 0x00000003ff0075a7 */ /* 0x000e640008001106 */
[----:B-1----:R-:W-:Y:S05]  /*3460*/  @!P0 BRA `(.L_x_59) ;  /* 0x0000004000cc8947 */ /* 0x002fea0003800000 */
.L_x_131:
[----:B------:R-:W-:-:S04]  /*3470*/  UIADD3 UR7, UPT, UPT, UR7, 0x1, URZ ;  /* 0x0000000107077890 */ /* 0x000fc8000fffe0ff */
[----:B------:R-:W-:-:S04]  /*3480*/  UISETP.NE.AND UP0, UPT, UR7, 0x4, UPT ;  /* 0x000000040700788c */ /* 0x000fc8000bf05270 */
[----:B------:R-:W-:Y:S02]  /*3490*/  USEL UR8, URZ, 0x1, UP0 ;  /* 0x00000001ff087887 */ /* 0x000fe40008000000 */
[----:B------:R-:W-:-:S04]  /*34a0*/  USEL UR7, UR7, URZ, UP0 ;  /* 0x000000ff07077287 */ /* 0x000fc80008000000 */
[----:B------:R-:W-:Y:S01]  /*34b0*/  ULEA UR6, UR7, UR5, 0x3 ;  /* 0x0000000507067291 */ /* 0x000fe2000f8e18ff */
[----:B------:R-:W-:-:S04]  /*34c0*/  LOP3.LUT R2, R2, UR8, RZ, 0x3c, !PT ;  /* 0x0000000802027c12 */ /* 0x000fc8000f8e3cff */
[----:B-1----:R-:W-:-:S04]  /*34d0*/  SHF.L.U32 R3, R2, 0x1f, RZ ;  /* 0x0000001f02037819 */ /* 0x002fc800000006ff */
[----:B------:R-:W1:Y:S02]  /*34e0*/  SYNCS.PHASECHK.TRANS64.TRYWAIT P0, [UR6], R3 ;  /* 0x00000003ff0075a7 */ /* 0x000e640008001106 */
[----:B-1----:R-:W-:Y:S05]  /*34f0*/  @!P0 BRA `(.L_x_60) ;  /* 0x0000004000c08947 */ /* 0x002fea0003800000 */
.L_x_133:
[----:B------:R-:W-:-:S04]  /*3500*/  UIADD3 UR7, UPT, UPT, UR7, 0x1, URZ ;  /* 0x0000000107077890 */ /* 0x000fc8000fffe0ff */
[----:B------:R-:W-:-:S04]  /*3510*/  UISETP.NE.AND UP0, UPT, UR7, 0x4, UPT ;  /* 0x000000040700788c */ /* 0x000fc8000bf05270 */
[----:B------:R-:W-:Y:S02]  /*3520*/  USEL UR6, URZ, 0x1, UP0 ;  /* 0x00000001ff067887 */ /* 0x000fe40008000000 */
[----:B------:R-:W-:-:S04]  /*3530*/  USEL UR7, UR7, URZ, UP0 ;  /* 0x000000ff07077287 */ /* 0x000fc80008000000 */
[----:B------:R-:W-:Y:S01]  /*3540*/  ULEA UR7, UR7, UR5, 0x3 ;  /* 0x0000000507077291 */ /* 0x000fe2000f8e18ff */
[----:B------:R-:W-:-:S04]  /*3550*/  LOP3.LUT R2, R2, UR6, RZ, 0x3c, !PT ;  /* 0x0000000602027c12 */ /* 0x000fc8000f8e3cff */
[----:B------:R-:W-:-:S04]  /*3560*/  SHF.L.U32 R2, R2, 0x1f, RZ ;  /* 0x0000001f02027819 */ /* 0x000fc800000006ff */
[----:B------:R-:W2:Y:S02]  /*3570*/  SYNCS.PHASECHK.TRANS64.TRYWAIT P0, [UR7], R2 ;  /* 0x00000002ff0075a7 */ /* 0x000ea40008001107 */
[----:B--2---:R-:W-:Y:S05]  /*3580*/  @!P0 BRA `(.L_x_61) ;  /* 0x0000004000b48947 */ /* 0x004fea0003800000 */
.L_x_135:
[----:B------:R-:W-:Y:S01]  /*3590*/  NOP ;  /* 0x0000000000007918 */ /* 0x000fe20000000000 */
[----:B-1----:R-:W1:Y:S01]  /*35a0*/  LDS R0, [UR4+0x14] ;  /* 0x00001404ff007984 */ /* 0x002e620008000800 */
[----:B------:R-:W-:Y:S01]  /*35b0*/  ULOP3.LUT UR6, UR16, 0xffff, URZ, 0xc0, !UPT ;  /* 0x0000ffff10067892 */ /* 0x000fe2000f8ec0ff */
[----:B------:R-:W-:Y:S01]  /*35c0*/  UMOV UR8, 0xffff ;  /* 0x0000ffff00087882 */ /* 0x000fe20000000000 */
[----:B------:R-:W-:Y:S02]  /*35d0*/  UMOV UR5, 0x1 ;  /* 0x0000000100057882 */ /* 0x000fe40000000000 */
[----:B------:R-:W-:-:S04]  /*35e0*/  USHF.R.U32.HI UR6, URZ, 0x5, UR6 ;  /* 0x00000005ff067899 */ /* 0x000fc80008011606 */
[----:B------:R-:W-:Y:S02]  /*35f0*/  USHF.L.U32 UR8, UR8, UR6, URZ ;  /* 0x0000000608087299 */ /* 0x000fe400080006ff */
[----:B------:R-:W-:-:S04]  /*3600*/  USHF.L.U32 UR5, UR5, UR6, URZ ;  /* 0x0000000605057299 */ /* 0x000fc800080006ff */
[----:B-1----:R-:W-:-:S04]  /*3610*/  LOP3.LUT R0, R0, UR8, RZ, 0xc0, !PT ;  /* 0x0000000800007c12 */ /* 0x002fc8000f8ec0ff */
[----:B------:R-:W-:-:S13]  /*3620*/  ISETP.NE.AND P0, PT, R0, UR8, PT ;  /* 0x0000000800007c0c */ /* 0x000fda000bf05270 */
[----:B------:R-:W-:Y:S05]  /*3630*/  @P0 BRA `(.L_x_62) ;  /* 0x0000000000580947 */ /* 0x000fea0003800000 */
[----:B------:R-:W1:Y:S02]  /*3640*/  LDS R0, [UR4+0x18] ;  /* 0x00001804ff007984 */ /* 0x000e640008000800 */
[----:B-1----:R-:W-:-:S04]  /*3650*/  LOP3.LUT R0, R0, UR5, RZ, 0xc0, !PT ;  /* 0x0000000500007c12 */ /* 0x002fc8000f8ec0ff */
[----:B------:R-:W-:-:S13]  /*3660*/  ISETP.NE.AND P0, PT, R0, UR5, PT ;  /* 0x0000000500007c0c */ /* 0x000fda000bf05270 */
[----:B------:R-:W-:Y:S05]  /*3670*/  @P0 BRA `(.L_x_63) ;  /* 0x00000000003c0947 */ /* 0x000fea0003800000 */
[----:B------:R-:W1:Y:S01]  /*3680*/  S2R R2, SR_LANEID ;  /* 0x0000000000027919 */ /* 0x000e620000000000 */
[----:B------:R-:W-:Y:S01]  /*3690*/  ULOP3.LUT UR8, URZ, UR8, URZ, 0x33, !UPT ;  /* 0x00000008ff087292 */ /* 0x000fe2000f8e33ff */
[----:B------:R-:W-:Y:S02]  /*36a0*/  VOTEU.ANY UR7, UPT, PT ;  /* 0x0000000000077886 */ /* 0x000fe400038e0100 */
[----:B------:R-:W-:-:S03]  /*36b0*/  UFLO.U32 UR7, UR7 ;  /* 0x00000007000772bd */ /* 0x000fc600080e0000 */
[----:B------:R-:W-:-:S04]  /*36c0*/  IMAD.U32 R0, RZ, RZ, UR8 ;  /* 0x00000008ff007e24 */ /* 0x000fc8000f8e00ff */
[----:B------:R2:W4:Y:S02]  /*36d0*/  REDUX UR6, R0 ;  /* 0x00000000000673c4 */ /* 0x0005240000000000 */
[----:B------:R1:W-:Y:S02]  /*36e0*/  UTCATOMSWS.AND URZ, UR8 ;  /* 0x0000000800ff79e3 */ /* 0x0003e40008000000 */
[----:B-1----:R-:W-:Y:S02]  /*36f0*/  ISETP.EQ.U32.AND P0, PT, R2, UR7, PT ;  /* 0x0000000702007c0c */ /* 0x002fe4000bf02070 */
[----:B--2---:R-:W-:Y:S02]  /*3700*/  LOP3.LUT R0, RZ, UR5, RZ, 0x33, !PT ;  /* 0x00000005ff007c12 */ /* 0x004fe4000f8e33ff */
[----:B----4-:R-:W-:Y:S02]  /*3710*/  MOV R2, UR6 ;  /* 0x0000000600027c02 */ /* 0x010fe40008000f00 */
[----:B------:R-:W1:Y:S07]  /*3720*/  REDUX UR5, R0 ;  /* 0x00000000000573c4 */ /* 0x000e6e0000000000 */
[----:B------:R2:W-:Y:S01]  /*3730*/  @P0 ATOMS.AND RZ, [UR4+0x14], R2 ;  /* 0x00001402ffff098c */ /* 0x0005e2000a800004 */
[----:B-1----:R-:W-:-:S05]  /*3740*/  IMAD.U32 R0, RZ, RZ, UR5 ;  /* 0x00000005ff007e24 */ /* 0x002fca000f8e00ff */
[----:B------:R2:W-:Y:S01]  /*3750*/  @P0 ATOMS.AND RZ, [UR4+0x18], R0 ;  /* 0x00001800ffff098c */ /* 0x0005e2000a800004 */
[----:B------:R-:W-:Y:S05]  /*3760*/  BRA `(.L_x_64) ;  /* 0x0000000000147947 */ /* 0x000fea0003800000 */
.L_x_63:
[----:B------:R-:W-:Y:S02]  /*3770*/  MOV R2, 0x3790 ;  /* 0x0000379000027802 */ /* 0x000fe40000000f00 */
[----:B---3-5:R-:W-:Y:S05]  /*3780*/  CALL.REL.NOINC `($__internal_0_$__cuda_sm10x_tcgen05_guardrail_trap_col_being_dealloced_not_returned_by_alloc) ;  /* 0x0000004400287944 */ /* 0x028fea0003c00000 */
[----:B------:R-:W-:Y:S05]  /*3790*/  BRA `(.L_x_64) ;  /* 0x0000000000087947 */ /* 0x000fea0003800000 */
.L_x_62:
[----:B------:R-:W-:Y:S02]  /*37a0*/  MOV R2, 0x37c0 ;  /* 0x000037c000027802 */ /* 0x000fe40000000f00 */
[----:B---3-5:R-:W-:Y:S05]  /*37b0*/  CALL.REL.NOINC `($__internal_2_$__cuda_sm10x_tcgen05_guardrail_trap_unallocated_columns_being_dealloced) ;  /* 0x0000004400347944 */ /* 0x028fea0003c00000 */
.L_x_64:
[----:B------:R-:W-:Y:S01]  /*37c0*/  NOP ;  /* 0x0000000000007918 */ /* 0x000fe20000000000 */
[----:B------:R-:W-:Y:S05]  /*37d0*/  EXIT ;  /* 0x000000000000794d */ /* 0x000fea0003800000 */
.L_x_46:
[----:B------:R-:W-:-:S09]  /*37e0*/  UISETP.NE.OR UP2, UPT, UR8, 0x3, !UP2 ;  /* 0x000000030800788c */ /* 0x000fd2000d745670 */
[----:B------:R-:W-:Y:S05]  /*37f0*/  BRA.U UP2, `(.L_x_65) ;  /* 0x0000000d02b07547 */ /* 0x000fea000b800000 */
[----:B------:R-:W1:Y:S01]  /*3800*/  LDC R0, c[0x0][0xb30] ;  /* 0x0002cc00ff007b82 */ /* 0x000e620000000800 */
[----:B------:R-:W2:Y:S01]  /*3810*/  LDCU.64 UR8, c[0x0][0x888] ;  /* 0x00011100ff0877ac */ /* 0x000ea20008000a00 */
[----:B------:R-:W-:Y:S02]  /*3820*/  HFMA2 R27, -RZ, RZ, 0, 0 ;  /* 0x00000000ff1b7431 */ /* 0x000fe400000001ff */
[----:B------:R-:W-:Y:S01]  /*3830*/  IMAD.MOV.U32 R29, RZ, RZ, 0x1 ;  /* 0x00000001ff1d7424 */ /* 0x000fe200078e00ff */
[----:B------:R-:W-:Y:S01]  /*3840*/  MOV R25, 0x2000 ;  /* 0x0000200000197802 */ /* 0x000fe20000000f00 */
[----:B------:R-:W4:Y:S01]  /*3850*/  LDCU.64 UR4, c[0x0][0x890] ;  /* 0x00011200ff0477ac */ /* 0x000f220008000a00 */
[----:B------:R-:W-:Y:S01]  /*3860*/  IMAD.MOV.U32 R28, RZ, RZ, RZ ;  /* 0x000000ffff1c7224 */ /* 0x000fe200078e00ff */
[----:B------:R-:W3:Y:S01]  /*3870*/  LDC R24, c[0x0][0x370] ;  /* 0x0000dc00ff187b82 */ /* 0x000ee20000000800 */
[----:B------:R-:W-:Y:S01]  /*3880*/  UMOV UR7, 0x400 ;  /* 0x0000040000077882 */ /* 0x000fe20000000000 */
[----:B------:R-:W-:-:S02]  /*3890*/  UPLOP3.LUT UP1, UPT, UPT, UPT, UPT, 0x40, 0x4 ;  /* 0x000000000004789c */ /* 0x000fc40003f2e870 */
[----:B------:R-:W-:Y:S01]  /*38a0*/  ULEA UR7, UR37, UR7, 0x18 ;  /* 0x0000000725077291 */ /* 0x000fe2000f8ec0ff */
[----:B------:R-:W-:-:S03]  /*38b0*/  UMOV UR13, URZ ;  /* 0x000000ff000d7c82 */ /* 0x000fc60008000000 */
[----:B------:R-:W3:Y:S01]  /*38c0*/  LDC R3, c[0x0][0xb0c] ;  /* 0x0002c300ff037b82 */ /* 0x000ee20000000800 */
[----:B--2---:R-:W-:Y:S02]  /*38d0*/  UISETP.NE.U32.AND UP3, UPT, UR8, URZ, UPT ;  /* 0x000000ff0800728c */ /* 0x004fe4000bf65070 */
[----:B----4-:R-:W-:-:S05]  /*38e0*/  UISETP.NE.U32.AND UP4, UPT, UR4, URZ, UPT ;  /* 0x000000ff0400728c */ /* 0x010fca000bf85070 */
[----:B------:R-:W2:Y:S01]  /*38f0*/  LDC R18, c[0x0][0xb20] ;  /* 0x0002c800ff127b82 */ /* 0x000ea20000000800 */
[----:B-1----:R-:W-:Y:S01]  /*3900*/  ISETP.NE.AND P1, PT, R0, 0x1, PT ;  /* 0x000000010000780c */ /* 0x002fe20003f25270 */
[----:B------:R-:W-:Y:S02]  /*3910*/  UISETP.NE.AND.EX UP3, UPT, UR9, URZ, UPT, UP3 ;  /* 0x000000ff0900728c */ /* 0x000fe4000bf65330 */
[----:B------:R-:W-:-:S04]  /*3920*/  UISETP.NE.AND.EX UP4, UPT, UR5, URZ, UPT, UP4 ;  /* 0x000000ff0500728c */ /* 0x000fc8000bf85340 */
[----:B------:R-:W1:Y:S08]  /*3930*/  LDC.64 R30, c[0x0][0x348] ;  /* 0x0000d200ff1e7b82 */ /* 0x000e700000000a00 */
[----:B------:R-:W4:Y:S08]  /*3940*/  LDC.64 R16, c[0x0][0xb10] ;  /* 0x0002c400ff107b82 */ /* 0x000f300000000a00 */
[----:B------:R-:W1:Y:S08]  /*3950*/  LDC.64 R6, c[0x0][0xb18] ;  /* 0x0002c600ff067b82 */ /* 0x000e700000000a00 */
[----:B------:R-:W1:Y:S08]  /*3960*/  LDC.64 R4, c[0x0][0xb28] ;  /* 0x0002ca00ff047b82 */ /* 0x000e700000000a00 */
[----:B--23--:R-:W1:Y:S02]  /*3970*/  LDC R19, c[0x0][0x374] ;  /* 0x0000dd00ff137b82 */ /* 0x00ce640000000800 */
.L_x_74:
[C---:B------:R-:W-:Y:S02]  /*3980*/  LEA R0, R28.reuse, UR7, 0x3 ;  /* 0x000000071c007c11 */ /* 0x040fe4000f8e18ff */
[----:B------:R-:W-:Y:S02]  /*3990*/  SHF.L.U32 R2, R27, 0x1f, RZ ;  /* 0x0000001f1b027819 */ /* 0x000fe400000006ff */
[----:B------:R-:W-:Y:S02]  /*39a0*/  LEA R20, R28, UR7, 0x4 ;  /* 0x000000071c147c11 */ /* 0x000fe4000f8e20ff */
[----:B--2---:R-:W2:Y:S02]  /*39b0*/  SYNCS.PHASECHK.TRANS64.TRYWAIT P0, [R0+URZ+0x60], R2 ;  /* 0x00006002000075a7 */ /* 0x004ea400080011ff */
[----:B--2---:R-:W-:Y:S05]  /*39c0*/  @!P0 BRA `(.L_x_66) ;  /* 0x0000003c00bc8947 */ /* 0x004fea0003800000 */
.L_x_136:
[----:B------:R-:W-:Y:S01]  /*39d0*/  ISETP.GE.AND P0, PT, R40, 0x1, PT ;  /* 0x000000012800780c */ /* 0x000fe20003f06270 */
[----:B------:R-:W3:Y:S01]  /*39e0*/  LDS.128 R20, [R20+0xf0] ;  /* 0x0000f00014147984 */ /* 0x000ee20000000c00 */
[----:B--2---:R-:W-:Y:S01]  /*39f0*/  VIADD R0, R0, 0x70 ;  /* 0x0000007000007836 */ /* 0x004fe20000000000 */
[----:B------:R-:W-:Y:S01]  /*3a00*/  @!PT LDS RZ, [RZ] ;  /* 0x00000000fffff984 */ /* 0x000fe20000000800 */
[----:B------:R-:W-:Y:S01]  /*3a10*/  @!PT LDS RZ, [RZ] ;  /* 0x00000000fffff984 */ /* 0x000fe20000000800 */
[----:B------:R-:W-:Y:S01]  /*3a20*/  @!PT LDS RZ, [RZ] ;  /* 0x00000000fffff984 */ /* 0x000fe20000000800 */
[----:B------:R-:W-:Y:S01]  /*3a30*/  @!PT LDS RZ, [RZ] ;  /* 0x00000000fffff984 */ /* 0x000fe20000000800 */
[----:B------:R2:W-:Y:S06]  /*3a40*/  MEMBAR.ALL.CTA ;  /* 0x0000000000007992 */ /* 0x0005ec0000008000 */
[----:B--2---:R-:W2:Y:S01]  /*3a50*/  FENCE.VIEW.ASYNC.S ;  /* 0x00000000000073c6 */ /* 0x004ea20000000000 */
[----:B------:R-:W-:Y:S04]  /*3a60*/  PRMT R0, RZ, 0x654, R0 ;  /* 0x00000654ff007816 */ /* 0x000fe80000000000 */
[----:B--2---:R2:W-:Y:S01]  /*3a70*/  SYNCS.ARRIVE.TRANS64.RED.A1T0 RZ, [R0+URZ], RZ ;  /* 0x000000ff00ff79a7 */ /* 0x0045e200081004ff */
[----:B---3--:R-:W-:Y:S11]  /*3a80*/  LOP3.LUT P3, RZ, R22, 0x1, RZ, 0xc0, !PT ;  /* 0x0000000116ff7812 */ /* 0x008ff6000786c0ff */
[----:B------:R-:W-:Y:S02]  /*3a90*/  @!UPT UIADD3 URZ, UPT, UPT, URZ, URZ, URZ ;  /* 0x000000fffffff290 */ /* 0x000fe4000fffe0ff */
[----:B------:R-:W-:Y:S02]  /*3aa0*/  @P3 MOV R11, R20 ;  /* 0x00000014000b3202 */ /* 0x000fe40000000f00 */
[----:B------:R-:W-:Y:S01]  /*3ab0*/  @P3 LOP3.LUT R10, R21, 0xffff, RZ, 0xc0, !PT ;  /* 0x0000ffff150a3812 */ /* 0x000fe200078ec0ff */
[----:B--2---:R-:W-:Y:S06]  /*3ac0*/  @!P0 BRA `(.L_x_67) ;  /* 0x0000000000a48947 */ /* 0x004fec0003800000 */
[-C--:B-1----:R-:W-:Y:S01]  /*3ad0*/  IMAD.HI.U32 R0, R19, R7.reuse, RZ ;  /* 0x0000000713007227 */ /* 0x082fe200078e00ff */
[----:B------:R-:W-:Y:S02]  /*3ae0*/  ISETP.NE.AND P0, PT, R6, 0x1, PT ;  /* 0x000000010600780c */ /* 0x000fe40003f05270 */
[----:B------:R-:W-:Y:S01]  /*3af0*/  ISETP.NE.AND P2, PT, R40, 0x1, PT ;  /* 0x000000012800780c */ /* 0x000fe20003f45270 */
[----:B----4-:R-:W-:Y:S01]  /*3b00*/  IMAD.HI.U32 R9, R24, R16, RZ ;  /* 0x0000001018097227 */ /* 0x010fe200078e00ff */
[----:B------:R-:W-:Y:S02]  /*3b10*/  SHF.R.U32.HI R0, RZ, R18, R0 ;  /* 0x00000012ff007219 */ /* 0x000fe40000011600 */
[----:B------:R-:W-:Y:S01]  /*3b20*/  ISETP.NE.AND P4, PT, R3, 0x1, PT ;  /* 0x000000010300780c */ /* 0x000fe20003f85270 */
[----:B------:R-:W-:Y:S01]  /*3b30*/  IMAD.HI.U32 R13, R10, R7, RZ ;  /* 0x000000070a0d7227 */ /* 0x000fe200078e00ff */
[----:B------:R-:W-:Y:S02]  /*3b40*/  SHF.R.U32.HI R9, RZ, R17, R9 ;  /* 0x00000011ff097219 */ /* 0x000fe40000011609 */
[----:B------:R-:W-:Y:S01]  /*3b50*/  SEL R0, R19, R0, !P0 ;  /* 0x0000000013007207 */ /* 0x000fe20004000000 */
[----:B------:R-:W-:Y:S01]  /*3b60*/  IMAD.HI.U32 R12, R11, R16, RZ ;  /* 0x000000100b0c7227 */ /* 0x000fe200078e00ff */
[----:B------:R-:W-:Y:S03]  /*3b70*/  SEL R9, R24, R9, !P4 ;  /* 0x0000000918097207 */ /* 0x000fe60006000000 */
[-C--:B------:R-:W-:Y:S01]  /*3b80*/  IMAD.HI.U32 R8, R0, R4.reuse, RZ ;  /* 0x0000000400087227 */ /* 0x080fe200078e00ff */
[----:B------:R-:W-:Y:S03]  /*3b90*/  SHF.R.U32.HI R12, RZ, R17, R12 ;  /* 0x00000011ff0c7219 */ /* 0x000fe6000001160c */
[----:B------:R-:W-:Y:S01]  /*3ba0*/  IMAD.HI.U32 R2, R9, R4, RZ ;  /* 0x0000000409027227 */ /* 0x000fe200078e00ff */
[-C--:B------:R-:W-:Y:S02]  /*3bb0*/  @P2 SHF.R.U32.HI R0, RZ, R5.reuse, R8 ;  /* 0x00000005ff002219 */ /* 0x080fe40000011608 */
[----:B------:R-:W-:Y:S02]  /*3bc0*/  SHF.R.U32.HI R8, RZ, R18, R13 ;  /* 0x00000012ff087219 */ /* 0x000fe4000001160d */
[----:B------:R-:W-:Y:S01]  /*3bd0*/  @P2 SHF.R.U32.HI R9, RZ, R5, R2 ;  /* 0x00000005ff092219 */ /* 0x000fe20000011602 */
[----:B------:R-:W-:Y:S01]  /*3be0*/  IMAD R0, R40, R0, RZ ;  /* 0x0000000028007224 */ /* 0x000fe200078e02ff */
[----:B------:R-:W-:Y:S02]  /*3bf0*/  SEL R8, R10, R8, !P0 ;  /* 0x000000080a087207 */ /* 0x000fe40004000000 */
[----:B------:R-:W-:Y:S01]  /*3c00*/  SEL R2, R11, R12, !P4 ;  /* 0x0000000c0b027207 */ /* 0x000fe20006000000 */
[----:B------:R-:W-:Y:S01]  /*3c10*/  IMAD R12, R40, R9, RZ ;  /* 0x00000009280c7224 */ /* 0x000fe200078e02ff */
[C---:B------:R-:W-:Y:S01]  /*3c20*/  ISETP.GE.AND P0, PT, R8.reuse, R0, PT ;  /* 0x000000000800720c */ /* 0x040fe20003f06270 */
[----:B------:R-:W-:Y:S03]  /*3c30*/  IMAD.HI.U32 R0, R8, R4, RZ ;  /* 0x0000000408007227 */ /* 0x000fe600078e00ff */
[----:B------:R-:W-:Y:S02]  /*3c40*/  ISETP.GE.OR P0, PT, R2, R12, P0 ;  /* 0x0000000c0200720c */ /* 0x000fe40000706670 */
[-C--:B------:R-:W-:Y:S04]  /*3c50*/  SHF.R.U32.HI R0, RZ, R5.reuse, R0 ;  /* 0x00000005ff007219 */ /* 0x080fe80000011600 */
[----:B------:R-:W-:Y:S05]  /*3c60*/  SEL R13, R8, R0, !P2 ;  /* 0x00000000080d7207 */ /* 0x000fea0005000000 */
[----:B------:R-:W-:Y:S02]  /*3c70*/  IMAD.MOV R12, RZ, RZ, -R13 ;  /* 0x000000ffff0c7224 */ /* 0x000fe400078e0a0d */
[----:B------:R-:W-:Y:S04]  /*3c80*/  @!P0 IMAD.HI.U32 R0, R2, R4, RZ ;  /* 0x0000000402008227 */ /* 0x000fe800078e00ff */
[----:B------:R-:W-:Y:S01]  /*3c90*/  IMAD R12, R40, R12, R8 ;  /* 0x0000000c280c7224 */ /* 0x000fe200078e0208 */
[----:B------:R-:W-:Y:S04]  /*3ca0*/  @!P0 SHF.R.U32.HI R0, RZ, R5, R0 ;  /* 0x00000005ff008219 */ /* 0x000fe80000011600 */
[----:B------:R-:W-:Y:S04]  /*3cb0*/  @!P0 SEL R0, R2, R0, !P2 ;  /* 0x0000000002008207 */ /* 0x000fe80005000000 */
[----:B------:R-:W-:Y:S01]  /*3cc0*/  @!P0 IADD3 R13, PT, PT, R13, -R0, RZ ;  /* 0x800000000d0d8210 */ /* 0x000fe20007ffe0ff */
[----:B------:R-:W-:Y:S01]  /*3cd0*/  @!P0 IMAD R0, R9, R12, R0 ;  /* 0x0000000c09008224 */ /* 0x000fe200078e0200 */
[----:B------:R-:W-:Y:S01]  /*3ce0*/  IADD3 R9, PT, PT, -R8, RZ, RZ ;  /* 0x000000ff08097210 */ /* 0x000fe20007ffe1ff */
[--C-:B------:R-:W-:Y:S02]  /*3cf0*/  IMAD.MOV R12, RZ, RZ, -R2.reuse ;  /* 0x000000ffff0c7224 */ /* 0x100fe400078e0a02 */
[----:B------:R-:W-:Y:S02]  /*3d00*/  @!P0 IMAD R8, R13, R40, R2 ;  /* 0x000000280d088224 */ /* 0x000fe400078e0202 */
[----:B------:R-:W-:Y:S02]  /*3d10*/  @!P0 IMAD.MOV.U32 R2, RZ, RZ, R0 ;  /* 0x000000ffff028224 */ /* 0x000fe400078e0000 */
[----:B------:R-:W-:Y:S02]  /*3d20*/  IMAD R11, R3, R12, R11 ;  /* 0x0000000c030b7224 */ /* 0x000fe400078e020b */
[----:B------:R-:W-:Y:S02]  /*3d30*/  IMAD R10, R6, R9, R10 ;  /* 0x00000009060a7224 */ /* 0x000fe400078e020a */
[----:B------:R-:W-:Y:S02]  /*3d40*/  IMAD R11, R2, R3, R11 ;  /* 0x00000003020b7224 */ /* 0x000fe400078e020b */
[----:B------:R-:W-:Y:S02]  /*3d50*/  IMAD R10, R8, R6, R10 ;  /* 0x00000006080a7224 */ /* 0x000fe400078e020a */
.L_x_67:
[----:B------:R-:W-:Y:S05]  /*3d60*/  BRA.U UP1, `(.L_x_68) ;  /* 0x0000000101107547 */ /* 0x000fea000b800000 */
[----:B------:R-:W-:Y:S04]  /*3d70*/  MOV R2, UR6 ;  /* 0x0000000600027c02 */ /* 0x000fe80008000f00 */
[----:B------:R-:W-:Y:S04]  /*3d80*/  SHF.L.U32 R2, R2, 0x1f, RZ ;  /* 0x0000001f02027819 */ /* 0x000fe800000006ff */
[----:B------:R-:W2:Y:S02]  /*3d90*/  SYNCS.PHASECHK.TRANS64.TRYWAIT P0, [UR7+0x58], R2 ;  /* 0x00005802ff0075a7 */ /* 0x000ea40008001107 */
[----:B--2---:R-:W-:Y:S05]  /*3da0*/  @!P0 BRA `(.L_x_69) ;  /* 0x0000003800d88947 */ /* 0x004fea0003800000 */
.L_x_68:
[----:B------:R-:W-:Y:S02]  /*3db0*/  R2UR UR11, R15 ;  /* 0x000000000f0b72ca */ /* 0x000fe400000e0000 */
[----:B------:R-:W-:Y:S02]  /*3dc0*/  R2UR UR10, R14 ;  /* 0x000000000e0a72ca */ /* 0x000fe400000e0000 */
[----:B------:R-:W-:Y:S04]  /*3dd0*/  ISETP.NE.U32.AND P2, PT, RZ, UR4, PT ;  /* 0x00000004ff007c0c */ /* 0x000fe8000bf45070 */
[----:B------:R-:W-:Y:S05]  /*3de0*/  ISETP.NE.AND.EX P2, PT, RZ, UR5, PT, P2 ;  /* 0x00000005ff007c0c */ /* 0x000fea000bf45320 */
[----:B------:R-:W-:Y:S02]  /*3df0*/  USHF.L.U32 UR11, UR11, 0x7, URZ ;  /* 0x000000070b0b7899 */ /* 0x000fe400080006ff */
[----:B------:R-:W-:Y:S01]  /*3e00*/  USHF.L.U32 UR10, UR10, 0x6, URZ ;  /* 0x000000060a0a7899 */ /* 0x000fe200080006ff */
[----:B------:R-:W-:Y:S11]  /*3e10*/  BRA.U !UP4, `(.L_x_70) ;  /* 0x000000010c347547 */ /* 0x000ff6000b800000 */
[----:B------:R-:W-:Y:S01]  /*3e20*/  UPLOP3.LUT UP0, UPT, UPT, UPT, UP3, 0x80, 0x8 ;  /* 0x000000000008789c */ /* 0x000fe20003f0f030 */
[----:B--2---:R-:W-:Y:S02]  /*3e30*/  HFMA2 R0, -RZ, RZ, 0, 5.9604644775390625e-08 ;  /* 0x00000001ff007431 */ /* 0x004fe400000001ff */
[----:B------:R-:W-:Y:S03]  /*3e40*/  IMAD.MOV.U32 R88, RZ, RZ, 0x1 ;  /* 0x00000001ff587424 */ /* 0x000fe600078e00ff */
[----:B------:R-:W-:Y:S05]  /*3e50*/  PLOP3.LUT P0, PT, PT, PT, UP0, 0x80, 0x8 ;  /* 0x000000000008781c */ /* 0x000fea0003f0f008 */
[----:B------:R-:W2:Y:S01]  /*3e60*/  @UP0 LDCU.64 UR14, c[0x0][0x888] ;  /* 0x00011100ff0e07ac */ /* 0x000ea20008000a00 */
[----:B------:R-:W-:Y:S07]  /*3e70*/  @UP0 UIMAD UR8, UR36, UR4, URZ ;  /* 0x00000004240802a4 */ /* 0x000fee000f8e02ff */
[----:B------:R-:W-:Y:S01]  /*3e80*/  @!P0 PRMT R88, R0, 0x7610, R88 ;  /* 0x0000761000588816 */ /* 0x000fe20000000058 */
[----:B--2---:R-:W-:Y:S03]  /*3e90*/  @UP0 UIMAD.WIDE UR14, UR8, 0x4, UR14 ;  /* 0x00000004080e08a5 */ /* 0x004fe6000f8e020e */
[----:B------:R-:W2:Y:S03]  /*3ea0*/  @!UP0 LDCU UR8, c[0x0][0x880] ;  /* 0x00011000ff0887ac */ /* 0x000ea60008000800 */
[----:B------:R-:W-:Y:S01]  /*3eb0*/  IMAD.U32 R8, RZ, RZ, UR14 ;  /* 0x0000000eff087e24 */ /* 0x000fe2000f8e00ff */
[----:B------:R-:W-:Y:S05]  /*3ec0*/  MOV R9, UR15 ;  /* 0x0000000f00097c02 */ /* 0x000fea0008000f00 */
[----:B-----5:R3:W5:Y:S02]  /*3ed0*/  @P0 LDG.E R49, desc[UR46][R8.64] ;  /* 0x0000002e08310981 */ /* 0x020764000c1e1900 */
[----:B--23--:R-:W-:Y:S07]  /*3ee0*/  @!P0 IMAD.U32 R49, RZ, RZ, UR8 ;  /* 0x00000008ff318e24 */ /* 0x00cfee000f8e00ff */
.L_x_70:
[----:B-----5:R-:W-:Y:S01]  /*3ef0*/  @!P2 FSETP.EQ.AND P0, PT, R49, RZ, PT ;  /* 0x000000ff3100a20b */ /* 0x020fe20003f02000 */
[----:B------:R-:W-:Y:S01]  /*3f00*/  @!UPT UIADD3 URZ, UPT, UPT, URZ, URZ, URZ ;  /* 0x000000fffffff290 */ /* 0x000fe2000fffe0ff */
[----:B------:R-:W-:Y:S11]  /*3f10*/  @!P2 BRA `(.L_x_71) ;  /* 0x000000000014a947 */ /* 0x000ff60003800000 */
[----:B------:R-:W-:Y:S02]  /*3f20*/  LOP3.LUT P2, RZ, R88, 0xff, RZ, 0xc0, !PT ;  /* 0x000000ff58ff7812 */ /* 0x000fe4000784c0ff */
[----:B------:R-:W-:Y:S04]  /*3f30*/  PLOP3.LUT P0, PT, PT, PT, UP0, 0x80, 0x8 ;  /* 0x000000000008781c */ /* 0x000fe80003f0f008 */
[----:B------:R-:W-:Y:S07]  /*3f40*/  PLOP3.LUT P0, PT, P0, PT, PT, 0x8, 0x80 ;  /* 0x000000000080781c */ /* 0x000fee000070e170 */
[----:B------:R-:W-:Y:S11]  /*3f50*/  @P2 FSETP.EQ.AND P0, PT, R49, RZ, PT ;  /* 0x000000ff3100220b */ /* 0x000ff60003f02000 */
[----:B------:R-:W-:Y:S02]  /*3f60*/  @!UPT UIADD3 URZ, UPT, UPT, URZ, URZ, URZ ;  /* 0x000000fffffff290 */ /* 0x000fe4000fffe0ff */
.L_x_71:
[----:B------:R-:W-:Y:S01]  /*3f70*/  ULEA UR15, UR13, UR7, 0x3 ;  /* 0x000000070d0f7291 */ /* 0x000fe2000f8e18ff */
[----:B------:R-:W-:Y:S02]  /*3f80*/  SHF.L.U32 R9, R29, 0x1f, RZ ;  /* 0x0000001f1d097819 */ /* 0x000fe400000006ff */
[----:B------:R-:W-:Y:S04]  /*3f90*/  ELECT P4, URZ, PT ;  /* 0x0000000000ff782f */ /* 0x000fe80003880000 */
[----:B------:R-:W-:Y:S02]  /*3fa0*/  PLOP3.LUT P4, PT, P0, P4, PT, 0xf2, 0x2f ;  /* 0x00000000002f781c */ /* 0x000fe40000789e72 */
[----:B------:R-:W3:Y:S11]  /*3fb0*/  SYNCS.PHASECHK.TRANS64.TRYWAIT P2, [UR15+0x38], R9 ;  /* 0x00003809ff0075a7 */ /* 0x000ef6000804110f */
[----:B-1----:R-:W-:Y:S05]  /*3fc0*/  @!P4 IADD3 R8, P0, PT, R30, 0x580, RZ ;  /* 0x000005801e08c810 */ /* 0x002fea0007f1e0ff */
[----:B--2---:R-:W-:Y:S01]  /*3fd0*/  @!P4 IMAD.X R2, RZ, RZ, R31, P0 ;  /* 0x000000ffff02c224 */ /* 0x004fe200000e061f */
[----:B---3--:R-:W-:Y:S07]  /*3fe0*/  @!P2 BRA `(.L_x_72) ;  /* 0x000000380060a947 */ /* 0x008fee0003800000 */
.L_x_139:
[----:B------:R-:W2:Y:S01]  /*3ff0*/  LDC.64 R12, c[0x0][0xb18] ;  /* 0x0002c600ff0c7b82 */ /* 0x000ea20000000a00 */
[----:B------:R-:W-:Y:S01]  /*4000*/  @!P4 R2UR UR8, R2 ;  /* 0x000000000208c2ca */ /* 0x000fe200000e0000 */
[----:B------:R-:W-:Y:S01]  /*4010*/  VOTEU.ALL UP2, P4 ;  /* 0x0000000000ff7886 */ /* 0x000fe20002040000 */
[----:B------:R-:W-:Y:S01]  /*4020*/  @!P4 R2UR UR9, R8 ;  /* 0x000000000809c2ca */ /* 0x000fe200000e0000 */
[----:B------:R-:W-:Y:S01]  /*4030*/  VOTEU.ALL UP1, P4 ;  /* 0x0000000000ff7886 */ /* 0x000fe20002020000 */
[----:B-1----:R-:W-:Y:S03]  /*4040*/  @!P4 IMAD.MOV.U32 R0, RZ, RZ, 0x2000 ;  /* 0x00002000ff00c424 */ /* 0x002fe600078e00ff */
[----:B------:R-:W1:Y:S01]  /*4050*/  @!P1 LDC R2, c[0x0][0xb0c] ;  /* 0x0002c300ff029b82 */ /* 0x000e620000000800 */
[----:B------:R-:W-:Y:S01]  /*4060*/  UMOV UR20, 0x0 ;  /* 0x0000000000147882 */ /* 0x000fe20000000000 */
[----:B------:R-:W-:Y:S01]  /*4070*/  UMOV UR21, 0x10000000 ;  /* 0x1000000000157882 */ /* 0x000fe20000000000 */
[----:B------:R-:W-:Y:S01]  /*4080*/  UMOV UR12, UR36 ;  /* 0x00000024000c7c82 */ /* 0x000fe20008000000 */
[----:B------:R-:W-:Y:S01]  /*4090*/  UIADD3 UR14, UPT, UPT, UR13, 0x1, URZ ;  /* 0x000000010d0e7890 */ /* 0x000fe2000fffe0ff */
[----:B------:R-:W-:Y:S01]  /*40a0*/  @P3 SHF.R.U32.HI R26, RZ, 0x10, R21 ;  /* 0x00000010ff1a3819 */ /* 0x000fe20000011615 */
[----:B------:R-:W-:Y:S02]  /*40b0*/  VIADD R28, R28, 0x1 ;  /* 0x000000011c1c7836 */ /* 0x000fe40000000000 */
[----:B------:R-:W-:Y:S01]  /*40c0*/  IMAD.U32 R9, RZ, RZ, UR8 ;  /* 0x00000008ff097e24 */ /* 0x000fe2000f8e00ff */
[----:B------:R-:W-:Y:S01]  /*40d0*/  @!UP2 ULEA UR8, UR13, UR7, 0xd ;  /* 0x000000070d08a291 */ /* 0x000fe2000f8e68ff */
[----:B------:R-:W-:Y:S01]  /*40e0*/  IMAD.U32 R8, RZ, RZ, UR9 ;  /* 0x00000009ff087e24 */ /* 0x000fe2000f8e00ff */
[----:B------:R-:W-:Y:S02]  /*40f0*/  UIADD3 UR9, UPT, UPT, UR15, 0x20, URZ ;  /* 0x000000200f097890 */ /* 0x000fe4000fffe0ff */
[----:B------:R-:W-:Y:S01]  /*4100*/  @!P4 R2UR UR19, R9 ;  /* 0x000000000913c2ca */ /* 0x000fe200000e0000 */
[----:B------:R-:W-:Y:S01]  /*4110*/  @!UP2 UIADD3 UR8, UPT, UPT, UR8, 0x200, URZ ;  /* 0x000002000808a890 */ /* 0x000fe2000fffe0ff */
[----:B------:R-:W-:Y:S01]  /*4120*/  @!P4 R2UR UR18, R8 ;  /* 0x000000000812c2ca */ /* 0x000fe200000e0000 */
[----:B------:R-:W-:Y:S01]  /*4130*/  UISETP.NE.AND UP5, UPT, UR14, 0x3, UPT ;  /* 0x000000030e00788c */ /* 0x000fe2000bfa5270 */
[----:B------:R-:W3:Y:S01]  /*4140*/  LDC.64 R8, c[0x0][0xb10] ;  /* 0x0002c400ff087b82 */ /* 0x000ee20000000a00 */
[----:B------:R-:W-:Y:S02]  /*4150*/  UPRMT UR16, UR37, 0x654, UR9 ;  /* 0x0000065425107896 */ /* 0x000fe40008000009 */
[----:B------:R-:W-:Y:S02]  /*4160*/  USEL UR17, URZ, 0x1, UP5 ;  /* 0x00000001ff117887 */ /* 0x000fe4000a800000 */
[----:B------:R-:W-:Y:S04]  /*4170*/  USEL UR14, UR14, URZ, UP5 ;  /* 0x000000ff0e0e7287 */ /* 0x000fe8000a800000 */
[----:B------:R-:W-:Y:S01]  /*4180*/  ULEA UR13, UR14, UR7, 0x3 ;  /* 0x000000070e0d7291 */ /* 0x000fe2000f8e18ff */
[----:B------:R-:W-:Y:S01]  /*4190*/  LOP3.LUT R29, R29, UR17, RZ, 0x3c, !PT ;  /* 0x000000111d1d7c12 */ /* 0x000fe2000f8e3cff */
[----:B------:R1:W-:Y:S01]  /*41a0*/  @!UP1 UTMALDG.3D [UR8], [UR18], desc[UR20] ;  /* 0x00001408120095b4 */ /* 0x0003e20008011000 */
[----:B------:R5:W-:Y:S02]  /*41b0*/  @!P4 SYNCS.ARRIVE.TRANS64.RED.A0TR RZ, [UR15+0x20], R0 ;  /* 0x00002000ffffc9a7 */ /* 0x000be4000830040f */
[----:B------:R-:W-:Y:S01]  /*41c0*/  SHF.L.U32 R14, R29, 0x1f, RZ ;  /* 0x0000001f1d0e7819 */ /* 0x000fe200000006ff */
[C---:B---3--:R-:W-:Y:S01]  /*41d0*/  @!P1 IMAD.HI.U32 R8, R11.reuse, R8, RZ ;  /* 0x000000080b089227 */ /* 0x048fe200078e00ff */
[----:B--2---:R-:W-:Y:S02]  /*41e0*/  @!P1 ISETP.NE.AND P0, PT, R12, 0x1, PT ;  /* 0x000000010c00980c */ /* 0x004fe40003f05270 */
[----:B-1----:R-:W-:Y:S01]  /*41f0*/  @!P1 ISETP.NE.AND P2, PT, R2, 0x1, PT ;  /* 0x000000010200980c */ /* 0x002fe20003f45270 */
[----:B------:R-:W-:Y:S01]  /*4200*/  SYNCS.ARRIVE.TRANS64.RED.A1T0 RZ, [UR16], RZ ;  /* 0x000000ffffff79a7 */ /* 0x000fe20008100410 */
[C---:B------:R-:W-:Y:S01]  /*4210*/  @!P1 IMAD.HI.U32 R13, R10.reuse, R13, RZ ;  /* 0x0000000d0a0d9227 */ /* 0x040fe200078e00ff */
[----:B------:R-:W-:Y:S04]  /*4220*/  @!P1 SHF.R.U32.HI R8, RZ, R9, R8 ;  /* 0x00000009ff089219 */ /* 0x000fe80000011608 */
[----:B------:R-:W-:Y:S01]  /*4230*/  @!P1 SEL R8, R11, R8, !P2 ;  /* 0x000000080b089207 */ /* 0x000fe20005000000 */
[----:B------:R-:W1:Y:S01]  /*4240*/  SYNCS.PHASECHK.TRANS64.TRYWAIT P5, [UR13+0x38], R14 ;  /* 0x0000380eff0075a7 */ /* 0x000e6200080a110d */
[----:B-----5:R-:W2:Y:S02]  /*4250*/  @!P1 LDC R0, c[0x0][0xb20] ;  /* 0x0002c800ff009b82 */ /* 0x020ea40000000800 */
[----:B--2---:R-:W-:Y:S04]  /*4260*/  @!P1 SHF.R.U32.HI R0, RZ, R0, R13 ;  /* 0x00000000ff009219 */ /* 0x004fe8000001160d */
[----:B------:R-:W-:Y:S05]  /*4270*/  @!P1 SEL R9, R10, R0, !P0 ;  /* 0x000000000a099207 */ /* 0x000fea0004000000 */
[----:B------:R-:W-:Y:S02]  /*4280*/  @!P1 IMAD.IADD R0, R9, 0x1, -R8 ;  /* 0x0000000109009824 */ /* 0x000fe400078e0a08 */
[----:B------:R-:W-:Y:S02]  /*4290*/  @!P1 IMAD.IADD R8, R8, 0x1, -R9 ;  /* 0x0000000108089824 */ /* 0x000fe400078e0a09 */
[----:B------:R-:W-:Y:S02]  /*42a0*/  @!P1 IMAD R11, R0, R2, R11 ;  /* 0x00000002000b9224 */ /* 0x000fe400078e020b */
[----:B------:R-:W-:Y:S01]  /*42b0*/  @!P1 IMAD R10, R8, R12, R10 ;  /* 0x0000000c080a9224 */ /* 0x000fe200078e020a */
[----:B-1----:R-:W-:Y:S06]  /*42c0*/  @!P5 BRA `(.L_x_73) ;  /* 0x0000003400c0d947 */ /* 0x002fec0003800000 */
.L_x_141:
[----:B------:R-:W-:Y:S01]  /*42d0*/  @!P4 IADD3 R2, P0, PT, R30, 0x580, RZ ;  /* 0x000005801e02c810 */ /* 0x000fe20007f1e0ff */
[----:B------:R-:W-:Y:S01]  /*42e0*/  UMOV UR18, 0x0 ;  /* 0x0000000000127882 */ /* 0x000fe20000000000 */
[----:B------:R-:W-:Y:S01]  /*42f0*/  UMOV UR19, 0x10000000 ;  /* 0x1000000000137882 */ /* 0x000fe20000000000 */
[----:B------:R-:W-:Y:S01]  /*4300*/  VOTEU.ALL UP1, P4 ;  /* 0x0000000000ff7886 */ /* 0x000fe20002020000 */
[----:B------:R-:W-:Y:S01]  /*4310*/  @!P4 R2UR UR9, R2 ;  /* 0x000000000209c2ca */ /* 0x000fe200000e0000 */
[----:B-1----:R-:W-:Y:S01]  /*4320*/  @!P4 IMAD.X R0, RZ, RZ, R31, P0 ;  /* 0x000000ffff00c224 */ /* 0x002fe200000e061f */
[----:B------:R-:W-:Y:S01]  /*4330*/  UMOV UR12, UR36 ;  /* 0x00000024000c7c82 */ /* 0x000fe20008000000 */
[----:B------:R-:W-:Y:S01]  /*4340*/  @P3 R2UR UR36, R26 ;  /* 0x000000001a2432ca */ /* 0x000fe200000e0000 */
[----:B------:R-:W-:Y:S01]  /*4350*/  @!UP1 ULEA UR15, UR14, UR7, 0xd ;  /* 0x000000070e0f9291 */ /* 0x000fe2000f8e68ff */
[----:B------:R-:W-:Y:S01]  /*4360*/  ISETP.NE.AND P0, PT, R28, 0x2, PT ;  /* 0x000000021c00780c */ /* 0x000fe20003f05270 */
[----:B------:R-:W-:Y:S01]  /*4370*/  @!UP1 UIADD3 UR10, UPT, UPT, UR10, 0x20, URZ ;  /* 0x000000200a0a9890 */ /* 0x000fe2000fffe0ff */
[----:B------:R-:W-:Y:S01]  /*4380*/  @!P4 R2UR UR8, R0 ;  /* 0x000000000008c2ca */ /* 0x000fe200000e0000 */
[----:B------:R-:W-:Y:S01]  /*4390*/  IMAD.IADD R14, R10, 0x1, R86 ;  /* 0x000000010a0e7824 */ /* 0x000fe200078e0256 */
[----:B------:R-:W-:Y:S01]  /*43a0*/  SEL R0, RZ, 0x1, P0 ;  /* 0x00000001ff007807 */ /* 0x000fe20000000000 */
[----:B------:R-:W-:Y:S01]  /*43b0*/  IMAD.IADD R15, R11, 0x1, R87 ;  /* 0x000000010b0f7824 */ /* 0x000fe200078e0257 */
[----:B------:R-:W-:Y:S02]  /*43c0*/  SEL R28, R28, RZ, P0 ;  /* 0x000000ff1c1c7207 */ /* 0x000fe40000000000 */
[----:B------:R-:W-:Y:S01]  /*43d0*/  IMAD.U32 R8, RZ, RZ, UR9 ;  /* 0x00000009ff087e24 */ /* 0x000fe2000f8e00ff */
[----:B------:R-:W-:Y:S01]  /*43e0*/  UIADD3 UR9, UPT, UPT, UR13, 0x20, URZ ;  /* 0x000000200d097890 */ /* 0x000fe2000fffe0ff */
[----:B------:R-:W-:Y:S03]  /*43f0*/  LOP3.LUT R27, R27, R0, RZ, 0x3c, !PT ;  /* 0x000000001b1b7212 */ /* 0x000fe600078e3cff */
[----:B------:R-:W-:Y:S02]  /*4400*/  @!P4 R2UR UR16, R8 ;  /* 0x000000000810c2ca */ /* 0x000fe400000e0000 */
[----:B------:R-:W-:Y:S01]  /*4410*/  IMAD.U32 R9, RZ, RZ, UR8 ;  /* 0x00000008ff097e24 */ /* 0x000fe2000f8e00ff */
[----:B------:R-:W-:Y:S01]  /*4420*/  @!UP1 UIADD3 UR8, UPT, UPT, UR15, 0x200, URZ ;  /* 0x000002000f089890 */ /* 0x000fe2000fffe0ff */
[----:B------:R-:W-:Y:S01]  /*4430*/  VOTEU.ALL UP1, P4 ;  /* 0x0000000000ff7886 */ /* 0x000fe20002020000 */
[----:B------:R-:W-:Y:S02]  /*4440*/  UPRMT UR15, UR37, 0x654, UR9 ;  /* 0x00000654250f7896 */ /* 0x000fe40008000009 */
[----:B------:R-:W-:Y:S11]  /*4450*/  @!P4 R2UR UR17, R9 ;  /* 0x000000000911c2ca */ /* 0x000ff600000e0000 */
[----:B------:R-:W-:Y:S02]  /*4460*/  @!UPT UIADD3 URZ, UPT, UPT, URZ, URZ, URZ ;  /* 0x000000fffffff290 */ /* 0x000fe4000fffe0ff */
[----:B------:R2:W-:Y:S01]  /*4470*/  @!UP1 UTMALDG.3D [UR8], [UR16], desc[UR18] ;  /* 0x00001208100095b4 */ /* 0x0005e20008011000 */
[----:B------:R2:W-:Y:S01]  /*4480*/  @!P4 SYNCS.ARRIVE.TRANS64.RED.A0TR RZ, [UR13+0x20], R25 ;  /* 0x00002019ffffc9a7 */ /* 0x0005e2000830040d */
[----:B------:R-:W-:Y:S04]  /*4490*/  UIADD3 UR13, UPT, UPT, UR14, 0x1, URZ ;  /* 0x000000010e0d7890 */ /* 0x000fe8000fffe0ff */
[----:B------:R-:W-:Y:S04]  /*44a0*/  UISETP.NE.AND UP1, UPT, UR13, 0x3, UPT ;  /* 0x000000030d00788c */ /* 0x000fe8000bf25270 */
[----:B------:R-:W-:Y:S02]  /*44b0*/  USEL UR14, URZ, 0x1, UP1 ;  /* 0x00000001ff0e7887 */ /* 0x000fe40008800000 */
[----:B------:R-:W-:Y:S02]  /*44c0*/  USEL UR13, UR13, URZ, UP1 ;  /* 0x000000ff0d0d7287 */ /* 0x000fe40008800000 */
[----:B------:R-:W-:Y:S02]  /*44d0*/  UPLOP3.LUT UP1, UPT, UPT, UPT, UPT, 0x80, 0x8 ;  /* 0x000000000008789c */ /* 0x000fe40003f2f070 */
[----:B------:R-:W-:Y:S01]  /*44e0*/  LOP3.LUT R29, R29, UR14, RZ, 0x3c, !PT ;  /* 0x0000000e1d1d7c12 */ /* 0x000fe2000f8e3cff */
[----:B------:R-:W-:Y:S01]  /*44f0*/  SYNCS.ARRIVE.TRANS64.RED.A1T0 RZ, [UR15], RZ ;  /* 0x000000ffffff79a7 */ /* 0x000fe2000810040f */
[----:B------:R-:W-:Y:S07]  /*4500*/  @P3 BRA `(.L_x_74) ;  /* 0xfffffff4001c3947 */ /* 0x000fee000383ffff */
[----:B------:R-:W-:Y:S01]  /*4510*/  UIADD3 UR7, UPT, UPT, UR7, 0x38, URZ ;  /* 0x0000003807077890 */ /* 0x000fe2000fffe0ff */
[----:B------:R-:W-:-:S03]  /*4520*/  SHF.L.U32 R2, R29, 0x1f, RZ ;  /* 0x0000001f1d027819 */ /* 0x000fc600000006ff */
[----:B------:R-:W-:-:S09]  /*4530*/  ULEA UR4, UR13, UR7, 0x3 ;  /* 0x000000070d047291 */ /* 0x000fd2000f8e18ff */
[----:B------:R-:W1:Y:S02]  /*4540*/  SYNCS.PHASECHK.TRANS64.TRYWAIT P0, [UR4], R2 ;  /* 0x00000002ff0075a7 */ /* 0x000e640008001104 */
[----:B-1----:R-:W-:Y:S05]  /*4550*/  @!P0 BRA `(.L_x_75) ;  /* 0x0000003400348947 */ /* 0x002fea0003800000 */
.L_x_143:
        /* <DEDUP_REMOVED lines=9> */
.L_x_145:
[----:B------:R-:W-:-:S04]  /*45f0*/  UIADD3 UR5, UPT, UPT, UR5, 0x1, URZ ;  /* 0x0000000105057890 */ /* 0x000fc8000fffe0ff */
[----:B------:R-:W-:-:S04]  /*4600*/  UISETP.NE.AND UP0, UPT, UR5, 0x3, UPT ;  /* 0x000000030500788c */ /* 0x000fc8000bf05270 */
[----:B------:R-:W-:Y:S02]  /*4610*/  USEL UR4, URZ, 0x1, UP0 ;  /* 0x00000001ff047887 */ /* 0x000fe40008000000 */
[----:B------:R-:W-:-:S04]  /*4620*/  USEL UR5, UR5, URZ, UP0 ;  /* 0x000000ff05057287 */ /* 0x000fc80008000000 */
[----:B------:R-:W-:Y:S01]  /*4630*/  ULEA UR5, UR5, UR7, 0x3 ;  /* 0x0000000705057291 */ /* 0x000fe2000f8e18ff */
[----:B-1----:R-:W-:-:S04]  /*4640*/  LOP3.LUT R2, R29, UR4, RZ, 0x3c, !PT ;  /* 0x000000041d027c12 */ /* 0x002fc8000f8e3cff */
[----:B------:R-:W-:Y:S01]  /*4650*/  SHF.L.U32 R2, R2, 0x1f, RZ ;  /* 0x0000001f02027819 */ /* 0x000fe200000006ff */
[----:B------:R-:W-:-:S07]  /*4660*/  IMAD.U32 R0, RZ, RZ, UR5 ;  /* 0x00000005ff007e24 */ /* 0x000fce000f8e00ff */
.L_x_77:
[----:B-1----:R1:W3:Y:S02]  /*4670*/  SYNCS.PHASECHK.TRANS64.TRYWAIT P0, [R0+URZ], R2 ;  /* 0x00000002000075a7 */ /* 0x0022e400080011ff */
[----:B---3--:R-:W-:Y:S05]  /*4680*/  @!P0 NANOSLEEP.SYNCS 0x989680 ;  /* 0x009896800000895d */ /* 0x008fea0003900000 */
[----:B------:R-:W3:Y:S02]  /*4690*/  @!P0 SYNCS.PHASECHK.TRANS64 P0, [R0+URZ], R2 ;  /* 0x00000002000085a7 */ /* 0x000ee400080010ff */
[----:B--23--:R-:W-:Y:S05]  /*46a0*/  @P0 EXIT ;  /* 0x000000000000094d */ /* 0x00cfea0003800000 */
[----:B------:R-:W-:Y:S05]  /*46b0*/  BRA `(.L_x_77) ;  /* 0xfffffffc00ec7947 */ /* 0x000fea000383ffff */
.L_x_65:
[----:B------:R-:W-:-:S06]  /*46c0*/  UISETP.GE.AND UP1, UPT, UR8, 0x4, UPT ;  /* 0x000000040800788c */ /* 0x000fcc000bf26270 */
[----:B------:R-:W-:-:S13]  /*46d0*/  PLOP3.LUT P0, PT, PT, PT, UP1, 0x80, 0x8 ;  /* 0x000000000008781c */ /* 0x000fda0003f0f018 */
[----:B------:R-:W-:Y:S05]  /*46e0*/  @!P0 EXIT ;  /* 0x000000000000894d */ /* 0x000fea0003800000 */
[----:B------:R-:W-:Y:S01]  /*46f0*/  BAR.SYNC.DEFER_BLOCKING 0x6, 0xa0 ;  /* 0x0182800000007b1d */ /* 0x000fe20000010000 */
[C---:B------:R-:W-:Y:S01]  /*4700*/  IMAD.SHL.U32 R2, R93.reuse, 0x20, RZ ;  /* 0x000000205d027824 */ /* 0x040fe200078e00ff */
[C---:B------:R-:W-:Y:S01]  /*4710*/  LOP3.LUT R94, R93.reuse, 0x2, RZ, 0xc0, !PT ;  /* 0x000000025d5e7812 */ /* 0x040fe200078ec0ff */
[C---:B------:R-:W-:Y:S01]  /*4720*/  IMAD.SHL.U32 R99, R93.reuse, 0x4, RZ ;  /* 0x000000045d637824 */ /* 0x040fe200078e00ff */
[C---:B------:R-:W-:Y:S01]  /*4730*/  LOP3.LUT R100, R93.reuse, 0x60, RZ, 0xc0, !PT ;  /* 0x000000605d647812 */ /* 0x040fe200078ec0ff */
[C---:B------:R-:W-:Y:S01]  /*4740*/  IMAD.U32 R46, R93.reuse, 0x10000, RZ ;  /* 0x000100005d2e7824 */ /* 0x040fe200078e00ff */
[----:B------:R-:W-:Y:S02]  /*4750*/  UMOV UR48, 0x400 ;  /* 0x0000040000307882 */ /* 0x000fe40000000000 */
[----:B------:R-:W1:Y:S01]  /*4760*/  LDC R91, c[0x0][0x370] ;  /* 0x0000dc00ff5b7b82 */ /* 0x000e620000000800 */
[----:B------:R-:W-:Y:S01]  /*4770*/  ULEA UR48, UR37, UR48, 0x18 ;  /* 0x0000003025307291 */ /* 0x000fe2000f8ec0ff */
[----:B------:R-:W-:Y:S01]  /*4780*/  LOP3.LUT R3, R2, 0xc0, RZ, 0xc0, !PT ;  /* 0x000000c002037812 */ /* 0x000fe200078ec0ff */
[----:B------:R-:W-:Y:S01]  /*4790*/  IMAD.MOV.U32 R45, RZ, RZ, RZ ;  /* 0x000000ffff2d7224 */ /* 0x000fe200078e00ff */
[----:B------:R-:W-:Y:S01]  /*47a0*/  LOP3.LUT R93, R93, 0x4, RZ, 0xc0, !PT ;  /* 0x000000045d5d7812 */ /* 0x000fe200078ec0ff */
[----:B------:R-:W-:Y:S01]  /*47b0*/  UIADD3 UR52, UPT, UPT, UR48, 0x200, URZ ;  /* 0x0000020030347890 */ /* 0x000fe2000fffe0ff */
[----:B------:R-:W-:-:S02]  /*47c0*/  LOP3.LUT R99, R3, 0x18, R99, 0xf8, !PT ;  /* 0x0000001803637812 */ /* 0x000fc400078ef863 */
[----:B------:R-:W-:Y:S01]  /*47d0*/  CS2R R96, SRZ ;  /* 0x0000000000607805 */ /* 0x000fe2000001ff00 */
[----:B------:R-:W2:Y:S01]  /*47e0*/  LDC R42, c[0x0][0xb0c] ;  /* 0x0002c300ff2a7b82 */ /* 0x000ea20000000800 */
[----:B------:R-:W-:Y:S01]  /*47f0*/  LOP3.LUT R46, R46, 0x600000, RZ, 0xc0, !PT ;  /* 0x006000002e2e7812 */ /* 0x000fe200078ec0ff */
[----:B------:R-:W-:Y:S01]  /*4800*/  IMAD.MOV.U32 R103, RZ, RZ, RZ ;  /* 0x000000ffff677224 */ /* 0x000fe200078e00ff */
[----:B------:R-:W-:Y:S01]  /*4810*/  IADD3 R98, PT, PT, -R93, 0x2, RZ ;  /* 0x000000025d627810 */ /* 0x000fe20007ffe1ff */
[----:B------:R-:W-:Y:S01]  /*4820*/  IMAD.MOV R94, RZ, RZ, -R94 ;  /* 0x000000ffff5e7224 */ /* 0x000fe200078e0a5e */
[----:B------:R-:W-:Y:S01]  /*4830*/  LOP3.LUT R99, R99, 0xf20, R2, 0xf8, !PT ;  /* 0x00000f2063637812 */ /* 0x000fe200078ef802 */
[----:B------:R-:W-:Y:S01]  /*4840*/  IMAD.MOV R93, RZ, RZ, -R93 ;  /* 0x000000ffff5d7224 */ /* 0x000fe200078e0a5d */
[----:B------:R-:W4:Y:S01]  /*4850*/  LDCU.64 UR54, c[0x0][0x348] ;  /* 0x00006900ff3677ac */ /* 0x000f220008000a00 */
[----:B------:R-:W1:Y:S01]  /*4860*/  LDC R89, c[0x0][0xb20] ;  /* 0x0002c800ff597b82 */ /* 0x000e620000000800 */
[----:B------:R-:W3:Y:S01]  /*4870*/  LDS R0, [UR48+0x110] ;  /* 0x00011030ff007984 */ /* 0x000ee20008000800 */
[----:B------:R-:W-:Y:S01]  /*4880*/  IMAD.SHL.U32 R98, R98, 0x10, RZ ;  /* 0x0000001062627824 */ /* 0x000fe200078e00ff */
[----:B------:R-:W-:Y:S01]  /*4890*/  LEA R99, R99, UR52, 0x1 ;  /* 0x0000003463637c11 */ /* 0x000fe2000f8e08ff */
[----:B------:R-:W-:Y:S01]  /*48a0*/  UMOV UR51, 0x1 ;  /* 0x0000000100337882 */ /* 0x000fe20000000000 */
[----:B------:R-:W-:Y:S01]  /*48b0*/  UMOV UR56, URZ ;  /* 0x000000ff00387c82 */ /* 0x000fe20008000000 */
[----:B------:R-:W1:Y:S02]  /*48c0*/  LDCU.64 UR38, c[0x0][0x888] ;  /* 0x00011100ff2677ac */ /* 0x000e640008000a00 */
[----:B------:R-:W1:Y:S01]  /*48d0*/  LDC R41, c[0x0][0xb30] ;  /* 0x0002cc00ff297b82 */ /* 0x000e620000000800 */
[----:B------:R-:W1:Y:S01]  /*48e0*/  LDCU.64 UR44, c[0x0][0x890] ;  /* 0x00011200ff2c77ac */ /* 0x000e620008000a00 */
[----:B------:R-:W-:Y:S01]  /*48f0*/  UMOV UR50, URZ ;  /* 0x000000ff00327c82 */ /* 0x000fe20008000000 */
[----:B------:R-:W-:-:S05]  /*4900*/  UMOV UR49, URZ ;  /* 0x000000ff00317c82 */ /* 0x000fca0008000000 */
[----:B------:R-:W1:Y:S08]  /*4910*/  LDC.64 R84, c[0x0][0xb10] ;  /* 0x0002c400ff547b82 */ /* 0x000e700000000a00 */
[----:B------:R-:W1:Y:S08]  /*4920*/  LDC.64 R38, c[0x0][0xb18] ;  /* 0x0002c600ff267b82 */ /* 0x000e700000000a00 */
[----:B------:R-:W1:Y:S08]  /*4930*/  LDC.64 R36, c[0x0][0xb28] ;  /* 0x0002ca00ff247b82 */ /* 0x000e700000000a00 */
[----:B------:R-:W1:Y:S01]  /*4940*/  LDC.64 R82, c[0x0][0x8b0] ;  /* 0x00022c00ff527b82 */ /* 0x000e620000000a00 */
[----:B---3--:R-:W-:-:S07]  /*4950*/  IMAD.IADD R46, R0, 0x1, R46 ;  /* 0x00000001002e7824 */ /* 0x008fce00078e022e */
[----:B------:R-:W3:Y:S08]  /*4960*/  LDC.64 R80, c[0x0][0x8a8] ;  /* 0x00022a00ff507b82 */ /* 0x000ef00000000a00 */
[----:B--2-4-:R-:W1:Y:S02]  /*4970*/  LDC R90, c[0x0][0x374] ;  /* 0x0000dd00ff5a7b82 */ /* 0x014e640000000800 */
.L_x_108:
[C---:B------:R-:W-:Y:S02]  /*4980*/  LEA R0, R103.reuse, UR48, 0x3 ;  /* 0x0000003067007c11 */ /* 0x040fe4000f8e18ff */
[----:B------:R-:W-:Y:S02]  /*4990*/  SHF.L.U32 R2, R96, 0x1f, RZ ;  /* 0x0000001f60027819 */ /* 0x000fe400000006ff */
[----:B------:R-:W-:Y:S02]  /*49a0*/  LEA R16, R103, UR48, 0x4 ;  /* 0x0000003067107c11 */ /* 0x000fe4000f8e20ff */
[----:B------:R-:W2:Y:S02]  /*49b0*/  SYNCS.PHASECHK.TRANS64.TRYWAIT P0, [R0+URZ+0x60], R2 ;  /* 0x00006002000075a7 */ /* 0x000ea400080011ff */
[----:B--2---:R-:W-:Y:S05]  /*49c0*/  @!P0 BRA `(.L_x_78) ;  /* 0x0000003000488947 */ /* 0x004fea0003800000 */
.L_x_146:
[----:B------:R-:W4:Y:S01]  /*49d0*/  LDC.64 R10, c[0x0][0xb10] ;  /* 0x0002c400ff0a7b82 */ /* 0x000f220000000a00 */
[----:B------:R-:W3:Y:S01]  /*49e0*/  LDS.128 R16, [R16+0xf0] ;  /* 0x0000f00010107984 */ /* 0x000ee20000000c00 */
[----:B-1----:R-:W-:Y:S01]  /*49f0*/  ISETP.NE.AND P1, PT, R41, 0x1, PT ;  /* 0x000000012900780c */ /* 0x002fe20003f25270 */
[----:B--2---:R-:W-:Y:S01]  /*4a00*/  VIADD R0, R0, 0x70 ;  /* 0x0000007000007836 */ /* 0x004fe20000000000 */
[----:B------:R-:W-:Y:S04]  /*4a10*/  ISETP.GE.AND P0, PT, R40, 0x1, PT ;  /* 0x000000012800780c */ /* 0x000fe80003f06270 */
[----:B------:R-:W1:Y:S01]  /*4a20*/  LDC.64 R8, c[0x0][0xb18] ;  /* 0x0002c600ff087b82 */ /* 0x000e620000000a00 */
[----:B------:R-:W-:Y:S01]  /*4a30*/  PRMT R0, RZ, 0x654, R0 ;  /* 0x00000654ff007816 */ /* 0x000fe20000000000 */
[----:B------:R-:W-:Y:S01]  /*4a40*/  @!PT LDS RZ, [RZ] ;  /* 0x00000000fffff984 */ /* 0x000fe20000000800 */
[----:B------:R-:W-:Y:S01]  /*4a50*/  @!PT LDS RZ, [RZ] ;  /* 0x00000000fffff984 */ /* 0x000fe20000000800 */
[----:B------:R-:W-:Y:S01]  /*4a60*/  @!PT LDS RZ, [RZ] ;  /* 0x00000000fffff984 */ /* 0x000fe20000000800 */
[----:B------:R-:W-:Y:S01]  /*4a70*/  @!PT LDS RZ, [RZ] ;  /* 0x00000000fffff984 */ /* 0x000fe20000000800 */
[----:B------:R2:W-:Y:S06]  /*4a80*/  MEMBAR.ALL.CTA ;  /* 0x0000000000007992 */ /* 0x0005ec0000008000 */
[----:B--2---:R-:W2:Y:S01]  /*4a90*/  FENCE.VIEW.ASYNC.S ;  /* 0x00000000000073c6 */ /* 0x004ea20000000000 */
[----:B------:R-:W1:Y:S08]  /*4aa0*/  @!P1 LDC R12, c[0x0][0xb20] ;  /* 0x0002c800ff0c9b82 */ /* 0x000e700000000800 */
[----:B------:R-:W1:Y:S01]  /*4ab0*/  @!P1 LDC R7, c[0x0][0xb0c] ;  /* 0x0002c300ff079b82 */ /* 0x000e620000000800 */
[----:B--2---:R2:W-:Y:S01]  /*4ac0*/  SYNCS.ARRIVE.TRANS64.RED.A1T0 RZ, [R0+URZ], RZ ;  /* 0x000000ff00ff79a7 */ /* 0x0045e200081004ff */
[----:B---3--:R-:W-:Y:S04]  /*4ad0*/  LOP3.LUT P4, RZ, R18, 0x1, RZ, 0xc0, !PT ;  /* 0x0000000112ff7812 */ /* 0x008fe8000788c0ff */
[----:B------:R-:W-:Y:S09]  /*4ae0*/  P2R R101, PR, RZ, 0x10 ;  /* 0x00000010ff657803 */ /* 0x000ff20000000000 */
[----:B------:R-:W-:Y:S02]  /*4af0*/  @P4 MOV R44, R16 ;  /* 0x00000010002c4202 */ /* 0x000fe40000000f00 */
[----:B------:R-:W-:Y:S01]  /*4b00*/  @P4 LOP3.LUT R43, R17, 0xffff, RZ, 0xc0, !PT ;  /* 0x0000ffff112b4812 */ /* 0x000fe200078ec0ff */
[----:B--2-4-:R-:W-:Y:S06]  /*4b10*/  @!P0 BRA `(.L_x_79) ;  /* 0x0000000000a48947 */ /* 0x014fec0003800000 */
[----:B------:R-:W-:Y:S01]  /*4b20*/  IMAD.HI.U32 R0, R90, R39, RZ ;  /* 0x000000275a007227 */ /* 0x000fe200078e00ff */
[----:B------:R-:W-:Y:S02]  /*4b30*/  ISETP.NE.AND P0, PT, R38, 0x1, PT ;  /* 0x000000012600780c */ /* 0x000fe40003f05270 */
[----:B------:R-:W-:Y:S01]  /*4b40*/  ISETP.NE.AND P2, PT, R40, 0x1, PT ;  /* 0x000000012800780c */ /* 0x000fe20003f45270 */
[----:B------:R-:W-:Y:S01]  /*4b50*/  IMAD.HI.U32 R4, R91, R84, RZ ;  /* 0x000000545b047227 */ /* 0x000fe200078e00ff */
[----:B------:R-:W-:Y:S02]  /*4b60*/  SHF.R.U32.HI R0, RZ, R89, R0 ;  /* 0x00000059ff007219 */ /* 0x000fe40000011600 */
[----:B------:R-:W-:Y:S01]  /*4b70*/  ISETP.NE.AND P3, PT, R42, 0x1, PT ;  /* 0x000000012a00780c */ /* 0x000fe20003f65270 */
[----:B------:R-:W-:Y:S01]  /*4b80*/  IMAD.HI.U32 R6, R43, R39, RZ ;  /* 0x000000272b067227 */ /* 0x000fe200078e00ff */
[-C--:B------:R-:W-:Y:S02]  /*4b90*/  SHF.R.U32.HI R4, RZ, R85.reuse, R4 ;  /* 0x00000055ff047219 */ /* 0x080fe40000011604 */
[----:B------:R-:W-:Y:S01]  /*4ba0*/  SEL R0, R90, R0, !P0 ;  /* 0x000000005a007207 */ /* 0x000fe20004000000 */
[----:B------:R-:W-:Y:S01]  /*4bb0*/  IMAD.HI.U32 R5, R44, R84, RZ ;  /* 0x000000542c057227 */ /* 0x000fe200078e00ff */
[----:B------:R-:W-:Y:S03]  /*4bc0*/  SEL R4, R91, R4, !P3 ;  /* 0x000000045b047207 */ /* 0x000fe60005800000 */
[-C--:B------:R-:W-:Y:S01]  /*4bd0*/  IMAD.HI.U32 R3, R0, R36.reuse, RZ ;  /* 0x0000002400037227 */ /* 0x080fe200078e00ff */
[----:B------:R-:W-:Y:S03]  /*4be0*/  SHF.R.U32.HI R5, RZ, R85, R5 ;  /* 0x00000055ff057219 */ /* 0x000fe60000011605 */
[----:B------:R-:W-:Y:S01]  /*4bf0*/  IMAD.HI.U32 R2, R4, R36, RZ ;  /* 0x0000002404027227 */ /* 0x000fe200078e00ff */
[----:B------:R-:W-:Y:S02]  /*4c00*/  @P2 SHF.R.U32.HI R0, RZ, R37, R3 ;  /* 0x00000025ff002219 */ /* 0x000fe40000011603 */
[----:B------:R-:W-:Y:S02]  /*4c10*/  SHF.R.U32.HI R3, RZ, R89, R6 ;  /* 0x00000059ff037219 */ /* 0x000fe40000011606 */
[----:B------:R-:W-:Y:S01]  /*4c20*/  @P2 SHF.R.U32.HI R4, RZ, R37, R2 ;  /* 0x00000025ff042219 */ /* 0x000fe20000011602 */
[----:B------:R-:W-:Y:S01]  /*4c30*/  IMAD R0, R40, R0, RZ ;  /* 0x0000000028007224 */ /* 0x000fe200078e02ff */
[----:B------:R-:W-:Y:S02]  /*4c40*/  SEL R3, R43, R3, !P0 ;  /* 0x000000032b037207 */ /* 0x000fe40004000000 */
[----:B------:R-:W-:Y:S01]  /*4c50*/  SEL R2, R44, R5, !P3 ;  /* 0x000000052c027207 */ /* 0x000fe20005800000 */
[----:B------:R-:W-:Y:S01]  /*4c60*/  IMAD R5, R40, R4, RZ ;  /* 0x0000000428057224 */ /* 0x000fe200078e02ff */
[C---:B------:R-:W-:Y:S01]  /*4c70*/  ISETP.GE.AND P0, PT, R3.reuse, R0, PT ;  /* 0x000000000300720c */ /* 0x040fe20003f06270 */
[C---:B------:R-:W-:Y:S03]  /*4c80*/  IMAD.HI.U32 R0, R3.reuse, R36, RZ ;  /* 0x0000002403007227 */ /* 0x040fe600078e00ff */
[C---:B------:R-:W-:Y:S02]  /*4c90*/  ISETP.GE.OR P0, PT, R2.reuse, R5, P0 ;  /* 0x000000050200720c */ /* 0x040fe40000706670 */
[----:B------:R-:W-:Y:S04]  /*4ca0*/  SHF.R.U32.HI R0, RZ, R37, R0 ;  /* 0x00000025ff007219 */ /* 0x000fe80000011600 */
[C---:B------:R-:W-:Y:S05]  /*4cb0*/  SEL R6, R3.reuse, R0, !P2 ;  /* 0x0000000003067207 */ /* 0x040fea0005000000 */
        /* <DEDUP_REMOVED lines=14> */
[----:B------:R-:W-:Y:S07]  /*4da0*/  IMAD R43, R3, R38, R43 ;  /* 0x00000026032b7224 */ /* 0x000fee00078e022b */
.L_x_79:
[----:B-1----:R-:W-:Y:S01]  /*4db0*/  @!P1 ISETP.NE.AND P0, PT, R8, 0x1, PT ;  /* 0x000000010800980c */ /* 0x002fe20003f05270 */
[----:B------:R-:W-:Y:S01]  /*4dc0*/  @!P1 IMAD.HI.U32 R0, R44, R10, RZ ;  /* 0x0000000a2c009227 */ /* 0x000fe200078e00ff */
[----:B------:R-:W-:Y:S01]  /*4dd0*/  @!P1 ISETP.NE.AND P2, PT, R7, 0x1, PT ;  /* 0x000000010700980c */ /* 0x000fe20003f45270 */
[----:B------:R-:W-:Y:S01]  /*4de0*/  ULOP3.LUT UP0, URZ, UR52, 0x1b0, URZ, 0xc0, !UPT ;  /* 0x000001b034ff7892 */ /* 0x000fe2000f80c0ff */
[----:B------:R-:W-:Y:S01]  /*4df0*/  R2UR UR42, R15 ;  /* 0x000000000f2a72ca */ /* 0x000fe200000e0000 */
[----:B------:R-:W-:Y:S01]  /*4e00*/  @!P1 IMAD.HI.U32 R2, R43, R9, RZ ;  /* 0x000000092b029227 */ /* 0x000fe200078e00ff */
[----:B------:R-:W-:Y:S02]  /*4e10*/  @!P1 SHF.R.U32.HI R0, RZ, R11, R0 ;  /* 0x0000000bff009219 */ /* 0x000fe40000011600 */
[----:B------:R-:W-:Y:S01]  /*4e20*/  R2UR UR41, R14 ;  /* 0x000000000e2972ca */ /* 0x000fe200000e0000 */
[----:B------:R-:W-:Y:S01]  /*4e30*/  VIADD R103, R103, 0x1 ;  /* 0x0000000167677836 */ /* 0x000fe20000000000 */
[----:B------:R-:W-:Y:S02]  /*4e40*/  @!P1 SHF.R.U32.HI R2, RZ, R12, R2 ;  /* 0x0000000cff029219 */ /* 0x000fe40000011602 */
[----:B------:R-:W-:Y:S02]  /*4e50*/  @!P1 SEL R3, R44, R0, !P2 ;  /* 0x000000002c039207 */ /* 0x000fe40005000000 */
[----:B------:R-:W-:Y:S02]  /*4e60*/  @!P1 SEL R2, R43, R2, !P0 ;  /* 0x000000022b029207 */ /* 0x000fe40004000000 */
[----:B------:R-:W-:Y:S01]  /*4e70*/  @P4 SHF.R.U32.HI R95, RZ, 0x10, R17 ;  /* 0x00000010ff5f4819 */ /* 0x000fe20000011611 */
[----:B------:R-:W-:Y:S02]  /*4e80*/  USHF.L.U32 UR42, UR42, 0x7, URZ ;  /* 0x000000072a2a7899 */ /* 0x000fe400080006ff */
[----:B------:R-:W-:Y:S02]  /*4e90*/  @!P1 IMAD.IADD R0, R2, 0x1, -R3 ;  /* 0x0000000102009824 */ /* 0x000fe400078e0a03 */
[----:B------:R-:W-:Y:S01]  /*4ea0*/  @!P1 IMAD.IADD R2, R3, 0x1, -R2 ;  /* 0x0000000103029824 */ /* 0x000fe200078e0a02 */
[----:B------:R-:W-:Y:S01]  /*4eb0*/  USHF.L.U32 UR41, UR41, 0x6, URZ ;  /* 0x0000000629297899 */ /* 0x000fe200080006ff */
[----:B------:R-:W-:Y:S02]  /*4ec0*/  @!P1 IMAD R44, R0, R7, R44 ;  /* 0x00000007002c9224 */ /* 0x000fe400078e022c */
[----:B------:R-:W-:Y:S01]  /*4ed0*/  @!P1 IMAD R43, R2, R8, R43 ;  /* 0x00000008022b9224 */ /* 0x000fe200078e022b */
[----:B------:R-:W-:Y:S08]  /*4ee0*/  BRA.U !UP0, `(.L_x_80) ;  /* 0x00000001087c7547 */ /* 0x000ff0000b800000 */
[----:B------:R-:W1:Y:S01]  /*4ef0*/  LDCU.64 UR8, c[0x4][0x80] ;  /* 0x01001000ff0877ac */ /* 0x000e620008000a00 */
[----:B------:R-:W-:Y:S01]  /*4f00*/  MOV R2, 0x0 ;  /* 0x0000000000027802 */ /* 0x000fe20000000f00 */
[----:B------:R-:W-:Y:S02]  /*4f10*/  HFMA2 R12, -RZ, RZ, 0, 5.9604644775390625e-08 ;  /* 0x00000001ff0c7431 */ /* 0x000fe400000001ff */
[----:B------:R-:W-:Y:S01]  /*4f20*/  IMAD.MOV.U32 R8, RZ, RZ, 0x70 ;  /* 0x00000070ff087424 */ /* 0x000fe200078e00ff */
[----:B------:R2:W3:Y:S01]  /*4f30*/  LDC.64 R14, c[0x4][R2] ;  /* 0x01000000020e7b82 */ /* 0x0004e20000000a00 */
[----:B------:R-:W4:Y:S01]  /*4f40*/  LDCU.64 UR6, c[0x4][0x88] ;  /* 0x01001100ff0677ac */ /* 0x000f220008000a00 */
[----:B------:R-:W-:Y:S01]  /*4f50*/  IMAD.MOV.U32 R13, RZ, RZ, RZ ;  /* 0x000000ffff0d7224 */ /* 0x000fe200078e00ff */
[----:B------:R-:W2:Y:S01]  /*4f60*/  LDCU.64 UR4, c[0x4][0x8] ;  /* 0x01000100ff0477ac */ /* 0x000ea20008000a00 */
[----:B-1----:R-:W-:Y:S01]  /*4f70*/  MOV R5, UR9 ;  /* 0x0000000900057c02 */ /* 0x002fe20008000f00 */
[----:B------:R-:W-:Y:S01]  /*4f80*/  IMAD.U32 R4, RZ, RZ, UR8 ;  /* 0x00000008ff047e24 */ /* 0x000fe2000f8e00ff */
[----:B----4-:R-:W-:Y:S01]  /*4f90*/  MOV R7, UR7 ;  /* 0x0000000700077c02 */ /* 0x010fe20008000f00 */
[----:B------:R-:W-:Y:S01]  /*4fa0*/  IMAD.U32 R6, RZ, RZ, UR6 ;  /* 0x00000006ff067e24 */ /* 0x000fe2000f8e00ff */
[----:B--2---:R-:W-:Y:S01]  /*4fb0*/  MOV R11, UR5 ;  /* 0x00000005000b7c02 */ /* 0x004fe20008000f00 */
[----:B------:R-:W-:Y:S02]  /*4fc0*/  IMAD.U32 R10, RZ, RZ, UR4 ;  /* 0x00000004ff0a7e24 */ /* 0x000fe4000f8e00ff */
[----:B------:R-:W-:Y:S07]  /*4fd0*/  LEPC R20, `(.L_x_81) ;  /* 0x000000001014794e */ /* 0x000fee0000000000 */
[----:B---3-5:R-:W-:Y:S05]  /*4fe0*/  CALL.ABS.NOINC R14 ;  /* 0x000000000e007343 */ /* 0x028fea0003c00000 */
.L_x_81:
[----:B------:R-:W1:Y:S01]  /*4ff0*/  LDCU.64 UR8, c[0x4][0x80] ;  /* 0x01001000ff0877ac */ /* 0x000e620008000a00 */
[----:B------:R-:W2:Y:S01]  /*5000*/  LDC.64 R2, c[0x4][R2] ;  /* 0x0100000002027b82 */ /* 0x000ea20000000a00 */
[----:B------:R-:W-:Y:S02]  /*5010*/  HFMA2 R12, -RZ, RZ, 0, 5.9604644775390625e-08 ;  /* 0x00000001ff0c7431 */ /* 0x000fe400000001ff */
[----:B------:R-:W-:Y:S02]  /*5020*/  IMAD.MOV.U32 R8, RZ, RZ, 0x70 ;  /* 0x00000070ff087424 */ /* 0x000fe400078e00ff */
[----:B------:R-:W-:Y:S01]  /*5030*/  IMAD.MOV.U32 R13, RZ, RZ, RZ ;  /* 0x000000ffff0d7224 */ /* 0x000fe200078e00ff */
[----:B------:R-:W3:Y:S01]  /*5040*/  LDCU.64 UR6, c[0x4][0x88] ;  /* 0x01001100ff0677ac */ /* 0x000ee20008000a00 */
[----:B------:R-:W4:Y:S01]  /*5050*/  LDCU.64 UR4, c[0x4][0x8] ;  /* 0x01000100ff0477ac */ /* 0x000f220008000a00 */
[----:B-1----:R-:W-:Y:S02]  /*5060*/  MOV R4, UR8 ;  /* 0x0000000800047c02 */ /* 0x002fe40008000f00 */
[----:B------:R-:W-:Y:S02]  /*5070*/  MOV R5, UR9 ;  /* 0x0000000900057c02 */ /* 0x000fe40008000f00 */
[----:B---3--:R-:W-:Y:S01]  /*5080*/  MOV R7, UR7 ;  /* 0x0000000700077c02 */ /* 0x008fe20008000f00 */
[----:B------:R-:W-:Y:S01]  /*5090*/  IMAD.U32 R6, RZ, RZ, UR6 ;  /* 0x00000006ff067e24 */ /* 0x000fe2000f8e00ff */
[----:B----4-:R-:W-:Y:S01]  /*50a0*/  MOV R11, UR5 ;  /* 0x00000005000b7c02 */ /* 0x010fe20008000f00 */
[----:B------:R-:W-:Y:S02]  /*50b0*/  IMAD.U32 R10, RZ, RZ, UR4 ;  /* 0x00000004ff0a7e24 */ /* 0x000fe4000f8e00ff */
[----:B------:R-:W-:Y:S07]  /*50c0*/  LEPC R20, `(.L_x_80) ;  /* 0x000000001014794e */ /* 0x000fee0000000000 */
[----:B--2---:R-:W-:Y:S05]  /*50d0*/  CALL.ABS.NOINC R2 ;  /* 0x0000000002007343 */ /* 0x004fea0003c00000 */
.L_x_80:
[----:B------:R-:W-:Y:S01]  /*50e0*/  ISETP.NE.U32.AND P4, PT, R82, RZ, PT ;  /* 0x000000ff5200720c */ /* 0x000fe20003f85070 */
[----:B------:R-:W-:Y:S01]  /*50f0*/  UISETP.NE.AND UP2, UPT, UR53, URZ, UPT ;  /* 0x000000ff3500728c */ /* 0x000fe2000bf45270 */
[----:B------:R-:W-:Y:S01]  /*5100*/  ISETP.NE.U32.AND P2, PT, RZ, UR38, PT ;  /* 0x00000026ff007c0c */ /* 0x000fe2000bf45070 */
[----:B------:R-:W-:Y:S01]  /*5110*/  UISETP.NE.U32.AND UP1, UPT, UR44, URZ, UPT ;  /* 0x000000ff2c00728c */ /* 0x000fe2000bf25070 */
[----:B------:R-:W-:Y:S01]  /*5120*/  ISETP.NE.AND.EX P4, PT, R83, RZ, PT, P4 ;  /* 0x000000ff5300720c */ /* 0x000fe20003f85340 */
[----:B------:R-:W-:Y:S01]  /*5130*/  UPLOP3.LUT UP0, UPT, UPT, UPT, UPT, 0x40, 0x4 ;  /* 0x000000000004789c */ /* 0x000fe20003f0e870 */
[----:B------:R-:W-:Y:S01]  /*5140*/  ISETP.NE.AND.EX P2, PT, RZ, UR39, PT, P2 ;  /* 0x00000027ff007c0c */ /* 0x000fe2000bf45320 */
[----:B------:R-:W-:Y:S01]  /*5150*/  UISETP.NE.AND.EX UP1, UPT, UR45, URZ, UPT, UP1 ;  /* 0x000000ff2d00728c */ /* 0x000fe2000bf25310 */
[----:B------:R-:W-:Y:S04]  /*5160*/  PLOP3.LUT P1, PT, PT, PT, UP2, 0x80, 0x8 ;  /* 0x000000000008781c */ /* 0x000fe80003f2f028 */
[----:B------:R-:W-:Y:S06]  /*5170*/  @UP2 UPLOP3.LUT UP0, UPT, UPT, UPT, UP1, 0x80, 0x8 ;  /* 0x000000000008289c */ /* 0x000fec0003f0f010 */
[----:B------:R-:W-:Y:S01]  /*5180*/  PLOP3.LUT P0, PT, PT, PT, UP0, 0x80, 0x8 ;  /* 0x000000000008781c */ /* 0x000fe20003f0f008 */
[----:B------:R-:W-:Y:S01]  /*5190*/  @!UPT UIADD3 URZ, UPT, UPT, URZ, URZ, URZ ;  /* 0x000000fffffff290 */ /* 0x000fe2000fffe0ff */
[----:B------:R-:W-:Y:S11]  /*51a0*/  BRA.U !UP1, `(.L_x_82) ;  /* 0x0000000109387547 */ /* 0x000ff6000b800000 */
[----:B------:R-:W-:Y:S01]  /*51b0*/  UISETP.NE.U32.AND UP0, UPT, UR38, URZ, UPT ;  /* 0x000000ff2600728c */ /* 0x000fe2000bf05070 */
[----:B------:R-:W-:Y:S02]  /*51c0*/  HFMA2 R0, -RZ, RZ, 0, 5.9604644775390625e-08 ;  /* 0x00000001ff007431 */ /* 0x000fe400000001ff */
[----:B------:R-:W-:Y:S01]  /*51d0*/  IMAD.MOV.U32 R88, RZ, RZ, 0x1 ;  /* 0x00000001ff587424 */ /* 0x000fe200078e00ff */
[----:B------:R-:W-:Y:S06]  /*51e0*/  UISETP.NE.AND.EX UP0, UPT, UR39, URZ, UPT, UP0 ;  /* 0x000000ff2700728c */ /* 0x000fec000bf05300 */
[----:B------:R-:W-:Y:S05]  /*51f0*/  PLOP3.LUT P3, PT, PT, PT, UP0, 0x80, 0x8 ;  /* 0x000000000008781c */ /* 0x000fea0003f6f008 */
[----:B------:R-:W1:Y:S01]  /*5200*/  @UP0 LDCU.64 UR6, c[0x0][0x888] ;  /* 0x00011100ff0607ac */ /* 0x000e620008000a00 */
[----:B------:R-:W-:Y:S07]  /*5210*/  @UP0 UIMAD UR4, UR36, UR44, URZ ;  /* 0x0000002c240402a4 */ /* 0x000fee000f8e02ff */
[----:B------:R-:W-:Y:S01]  /*5220*/  @!P3 PRMT R88, R0, 0x7610, R88 ;  /* 0x000076100058b816 */ /* 0x000fe20000000058 */
[----:B-1----:R-:W-:Y:S03]  /*5230*/  @UP0 UIMAD.WIDE UR6, UR4, 0x4, UR6 ;  /* 0x00000004040608a5 */ /* 0x002fe6000f8e0206 */
[----:B------:R-:W1:Y:S03]  /*5240*/  @!UP0 LDCU UR4, c[0x0][0x880] ;  /* 0x00011000ff0487ac */ /* 0x000e660008000800 */
[----:B------:R-:W-:Y:S01]  /*5250*/  IMAD.U32 R2, RZ, RZ, UR6 ;  /* 0x00000006ff027e24 */ /* 0x000fe2000f8e00ff */
[----:B------:R-:W-:Y:S05]  /*5260*/  MOV R3, UR7 ;  /* 0x0000000700037c02 */ /* 0x000fea0008000f00 */
[----:B-----5:R2:W5:Y:S02]  /*5270*/  @P3 LDG.E R49, desc[UR46][R2.64] ;  /* 0x0000002e02313981 */ /* 0x020564000c1e1900 */
[----:B-12---:R-:W-:Y:S02]  /*5280*/  @!P3 IMAD.U32 R49, RZ, RZ, UR4 ;  /* 0x00000004ff31be24 */ /* 0x006fe4000f8e00ff */
.L_x_82:
[----:B------:R-:W-:Y:S05]  /*5290*/  @!P4 BRA `(.L_x_83) ;  /* 0x000000000020c947 */ /* 0x000fea0003800000 */
[----:B------:R-:W-:Y:S04]  /*52a0*/  ISETP.NE.U32.AND P3, PT, R80, RZ, PT ;  /* 0x000000ff5000720c */ /* 0x000fe80003f65070 */
[----:B------:R-:W-:Y:S11]  /*52b0*/  ISETP.NE.AND.EX P3, PT, R81, RZ, PT, P3 ;  /* 0x000000ff5100720c */ /* 0x000ff60003f65330 */
[----:B------:R-:W-:Y:S02]  /*52c0*/  @!UPT UIADD3 URZ, UPT, UPT, URZ, URZ, URZ ;  /* 0x000000fffffff290 */ /* 0x000fe4000fffe0ff */
[----:B------:R-:W1:Y:S01]  /*52d0*/  @P3 LDC.64 R2, c[0x0][0x8a8] ;  /* 0x00022a00ff023b82 */ /* 0x000e620000000a00 */
[----:B------:R-:W-:Y:S04]  /*52e0*/  @P3 IMAD R0, R82, UR36, RZ ;  /* 0x0000002452003c24 */ /* 0x000fe8000f8e02ff */
[----:B-1----:R-:W-:Y:S05]  /*52f0*/  @P3 IMAD.WIDE R2, R0, 0x4, R2 ;  /* 0x0000000400023825 */ /* 0x002fea00078e0202 */
[----:B-----5:R1:W5:Y:S02]  /*5300*/  @P3 LDG.E R47, desc[UR46][R2.64] ;  /* 0x0000002e022f3981 */ /* 0x020364000c1e1900 */
[----:B-1----:R-:W2:Y:S02]  /*5310*/  @!P3 LDC R47, c[0x0][0x8a0] ;  /* 0x00022800ff2fbb82 */ /* 0x002ea40000000800 */
.L_x_83:
[----:B-----5:R-:W-:Y:S01]  /*5320*/  FSETP.NEU.AND P3, PT, R49, RZ, PT ;  /* 0x000000ff3100720b */ /* 0x020fe20003f6d000 */
[----:B------:R-:W-:Y:S01]  /*5330*/  ULOP3.LUT UR4, UR51, 0x1, URZ, 0x3c, !UPT ;  /* 0x0000000133047892 */ /* 0x000fe2000f8e3cff */
[----:B------:R-:W-:Y:S01]  /*5340*/  SEL R4, RZ, 0xffffffff, P2 ;  /* 0xffffffffff047807 */ /* 0x000fe20001000000 */
[----:B------:R-:W-:Y:S01]  /*5350*/  IMAD.U32 R72, RZ, RZ, UR56 ;  /* 0x00000038ff487e24 */ /* 0x000fe2000f8e00ff */
[----:B------:R-:W-:Y:S01]  /*5360*/  @P1 LOP3.LUT P2, RZ, R88, 0xff, RZ, 0xc0, !PT ;  /* 0x000000ff58ff1812 */ /* 0x000fe2000784c0ff */
[----:B------:R-:W-:Y:S01]  /*5370*/  IMAD.SHL.U32 R106, R94, 0x10, RZ ;  /* 0x000000105e6a7824 */ /* 0x000fe200078e00ff */
[----:B------:R-:W-:Y:S01]  /*5380*/  @P1 SEL R0, RZ, 0xffffffff, P3 ;  /* 0xffffffffff001807 */ /* 0x000fe20001800000 */
[----:B------:R-:W-:Y:S01]  /*5390*/  IMAD.U32 R107, RZ, RZ, UR4 ;  /* 0x00000004ff6b7e24 */ /* 0x000fe2000f8e00ff */
[----:B------:R-:W-:Y:S01]  /*53a0*/  LEA R73, R45, UR48, 0x3 ;  /* 0x000000302d497c11 */ /* 0x000fe2000f8e18ff */
[----:B------:R-:W-:Y:S01]  /*53b0*/  IMAD.SHL.U32 R72, R72, 0x2000, RZ ;  /* 0x0000200048487824 */ /* 0x000fe200078e00ff */
[----:B------:R-:W-:Y:S01]  /*53c0*/  @P0 SEL R0, R4, R0, !P2 ;  /* 0x0000000004000207 */ /* 0x000fe20005000000 */
[----:B------:R-:W-:Y:S01]  /*53d0*/  IMAD.SHL.U32 R105, R93, 0x10, RZ ;  /* 0x000000105d697824 */ /* 0x000fe200078e00ff */
[----:B------:R-:W-:Y:S01]  /*53e0*/  PLOP3.LUT P2, PT, PT, PT, UP1, 0x80, 0x8 ;  /* 0x000000000008781c */ /* 0x000fe20003f4f018 */
[----:B------:R-:W-:Y:S01]  /*53f0*/  IMAD.IADD R67, R99, 0x1, R72 ;  /* 0x0000000163437824 */ /* 0x000fe200078e0248 */
[----:B------:R-:W-:Y:S01]  /*5400*/  @P1 LOP3.LUT R0, R0, 0x1, RZ, 0xc0, !PT ;  /* 0x0000000100001812 */ /* 0x000fe200078ec0ff */
[----:B------:R-:W-:Y:S01]  /*5410*/  BSSY B1, `(.L_x_84) ;  /* 0x0000039000017945 */ /* 0x000fe20003800000 */
[----:B------:R-:W-:Y:S01]  /*5420*/  LOP3.LUT P4, R102, R88, 0xff, RZ, 0xc0, !PT ;  /* 0x000000ff58667812 */ /* 0x000fe2000788c0ff */
[----:B------:R-:W-:Y:S01]  /*5430*/  IMAD.IADD R66, R67, 0x1, R106 ;  /* 0x0000000143427824 */ /* 0x000fe200078e026a */
[----:B------:R-:W-:Y:S01]  /*5440*/  ISETP.NE.U32.OR P5, PT, R0, 0x1, !P1 ;  /* 0x000000010000780c */ /* 0x000fe20004fa5470 */
[----:B------:R-:W-:Y:S01]  /*5450*/  IMAD.U32 R0, RZ, RZ, UR56 ;  /* 0x00000038ff007e24 */ /* 0x000fe2000f8e00ff */
[----:B------:R-:W-:Y:S01]  /*5460*/  SEL R3, RZ, 0xffffffff, P3 ;  /* 0xffffffffff037807 */ /* 0x000fe20001800000 */
[----:B------:R-:W-:Y:S01]  /*5470*/  IMAD.MOV.U32 R75, RZ, RZ, 0x1 ;  /* 0x00000001ff4b7424 */ /* 0x000fe200078e00ff */
[----:B------:R-:W-:Y:S01]  /*5480*/  P2R R104, PR, RZ, 0x20 ;  /* 0x00000020ff687803 */ /* 0x000fe20000000000 */
[----:B------:R-:W-:Y:S01]  /*5490*/  IMAD R48, R45, 0x40, R46 ;  /* 0x000000402d307824 */ /* 0x000fe200078e022e */
[----:B------:R-:W-:Y:S01]  /*54a0*/  LEA R0, R0, UR48, 0x3 ;  /* 0x0000003000007c11 */ /* 0x000fe2000f8e18ff */
[----:B------:R-:W-:Y:S01]  /*54b0*/  IMAD.U32 R74, RZ, RZ, UR56 ;  /* 0x00000038ff4a7e24 */ /* 0x000fe2000f8e00ff */
[----:B------:R-:W-:Y:S02]  /*54c0*/  @P2 SEL R3, R4, R3, !P4 ;  /* 0x0000000304032207 */ /* 0x000fe40006000000 */
[----:B------:R-:W-:Y:S02]  /*54d0*/  CS2R R78, SRZ ;  /* 0x00000000004e7805 */ /* 0x000fe4000001ff00 */
[----:B------:R-:W-:Y:S02]  /*54e0*/  CS2R R76, SRZ ;  /* 0x00000000004c7805 */ /* 0x000fe4000001ff00 */
[----:B------:R-:W-:Y:S02]  /*54f0*/  CS2R R70, SRZ ;  /* 0x0000000000467805 */ /* 0x000fe4000001ff00 */
[----:B------:R-:W-:Y:S02]  /*5500*/  LOP3.LUT R3, R3, 0x1, RZ, 0xc0, !PT ;  /* 0x0000000103037812 */ /* 0x000fe400078ec0ff */
[----:B------:R-:W-:Y:S02]  /*5510*/  CS2R R68, SRZ ;  /* 0x0000000000447805 */ /* 0x000fe4000001ff00 */
[----:B------:R-:W-:Y:S02]  /*5520*/  @P5 SHF.L.U32 R2, R107, 0x1f, RZ ;  /* 0x0000001f6b025819 */ /* 0x000fe400000006ff */
[----:B------:R-:W-:Y:S02]  /*5530*/  CS2R R62, SRZ ;  /* 0x00000000003e7805 */ /* 0x000fe4000001ff00 */
[----:B------:R-:W-:Y:S02]  /*5540*/  ISETP.NE.U32.AND P2, PT, R3, 0x1, PT ;  /* 0x000000010300780c */ /* 0x000fe40003f45070 */
[----:B------:R-:W-:Y:S01]  /*5550*/  CS2R R60, SRZ ;  /* 0x00000000003c7805 */ /* 0x000fe2000001ff00 */
[----:B------:R1:W3:Y:S01]  /*5560*/  @P5 SYNCS.PHASECHK.TRANS64.TRYWAIT P1, [R0+URZ+0x20], R2 ;  /* 0x00002002000055a7 */ /* 0x0002e200080211ff */
[----:B------:R-:W-:Y:S02]  /*5570*/  CS2R R58, SRZ ;  /* 0x00000000003a7805 */ /* 0x000fe4000001ff00 */
[----:B------:R-:W-:Y:S02]  /*5580*/  P2R R108, PR, RZ, 0x4 ;  /* 0x00000004ff6c7803 */ /* 0x000fe40000000000 */
[----:B------:R-:W-:Y:S01]  /*5590*/  CS2R R56, SRZ ;  /* 0x0000000000387805 */ /* 0x000fe2000001ff00 */
[----:B------:R-:W-:Y:S02]  /*55a0*/  IMAD.IADD R65, R67, 0x1, R105 ;  /* 0x0000000143417824 */ /* 0x000fe400078e0269 */
[----:B------:R-:W-:Y:S01]  /*55b0*/  IMAD.IADD R64, R98, 0x1, R66 ;  /* 0x0000000162407824 */ /* 0x000fe200078e0242 */
[----:B-1----:R-:W-:Y:S04]  /*55c0*/  SHF.L.U32 R2, R97, 0x1f, RZ ;  /* 0x0000001f61027819 */ /* 0x002fe800000006ff */
[----:B------:R1:W4:Y:S01]  /*55d0*/  SYNCS.PHASECHK.TRANS64.TRYWAIT P0, [R73+URZ+0x80], R2 ;  /* 0x00008002490075a7 */ /* 0x00032200080011ff */
[----:B---3--:R-:W-:Y:S01]  /*55e0*/  @P5 SEL R75, RZ, 0x1, !P1 ;  /* 0x00000001ff4b5807 */ /* 0x008fe20004800000 */
[----:B-1----:R-:W-:Y:S06]  /*55f0*/  @!P5 BRA `(.L_x_85) ;  /* 0x000000000068d947 */ /* 0x002fec0003800000 */
[----:B------:R-:W-:Y:S01]  /*5600*/  ISETP.NE.AND P1, PT, R75, RZ, PT ;  /* 0x000000ff4b00720c */ /* 0x000fe20003f25270 */
[----:B------:R-:W-:Y:S01]  /*5610*/  BSSY B0, `(.L_x_86) ;  /* 0x000000d000007945 */ /* 0x000fe20003800000 */
[----:B------:R-:W-:Y:S02]  /*5620*/  CS2R R58, SRZ ;  /* 0x00000000003a7805 */ /* 0x000fe4000001ff00 */
[----:B------:R-:W-:Y:S02]  /*5630*/  CS2R R56, SRZ ;  /* 0x0000000000387805 */ /* 0x000fe4000001ff00 */
[----:B------:R-:W-:Y:S02]  /*5640*/  CS2R R62, SRZ ;  /* 0x00000000003e7805 */ /* 0x000fe4000001ff00 */
[----:B------:R-:W-:Y:S02]  /*5650*/  CS2R R60, SRZ ;  /* 0x00000000003c7805 */ /* 0x000fe4000001ff00 */
[----:B------:R-:W-:Y:S02]  /*5660*/  CS2R R70, SRZ ;  /* 0x0000000000467805 */ /* 0x000fe4000001ff00 */
[----:B------:R-:W-:Y:S02]  /*5670*/  CS2R R68, SRZ ;  /* 0x0000000000447805 */ /* 0x000fe4000001ff00 */
[----:B------:R-:W-:Y:S02]  /*5680*/  CS2R R78, SRZ ;  /* 0x00000000004e7805 */ /* 0x000fe4000001ff00 */
[----:B------:R-:W-:Y:S01]  /*5690*/  CS2R R76, SRZ ;  /* 0x00000000004c7805 */ /* 0x000fe2000001ff00 */
[----:B------:R-:W-:Y:S06]  /*56a0*/  @P1 BRA `(.L_x_87) ;  /* 0x00000000000c1947 */ /* 0x000fec0003800000 */
[----:B------:R-:W-:Y:S04]  /*56b0*/  SHF.L.U32 R3, R107, 0x1f, RZ ;  /* 0x0000001f6b037819 */ /* 0x000fe800000006ff */
[----:B------:R-:W1:Y:S02]  /*56c0*/  SYNCS.PHASECHK.TRANS64.TRYWAIT P1, [R0+URZ+0x20], R3 ;  /* 0x00002003000075a7 */ /* 0x000e6400080211ff */
[----:B-1----:R-:W-:Y:S05]  /*56d0*/  @!P1 BRA `(.L_x_88) ;  /* 0x0000002400189947 */ /* 0x002fea0003800000 */
.L_x_87:
[----:B------:R-:W-:Y:S05]  /*56e0*/  BSYNC B0 ;  /* 0x0000000000007941 */ /* 0x000fea0003800000 */
.L_x_86:
[----:B------:R-:W-:Y:S01]  /*56f0*/  ISETP.NE.AND P1, PT, R108, RZ, PT ;  /* 0x000000ff6c00720c */ /* 0x000fe20003f25270 */
[----:B------:R-:W-:Y:S04]  /*5700*/  UIADD3 UR5, UPT, UPT, UR56, 0x1, URZ ;  /* 0x0000000138057890 */ /* 0x000fe8000fffe0ff */
[----:B------:R-:W-:Y:S04]  /*5710*/  UISETP.NE.AND UP0, UPT, UR5, 0x3, UPT ;  /* 0x000000030500788c */ /* 0x000fe8000bf05270 */
[----:B------:R-:W-:Y:S02]  /*5720*/  USEL UR4, URZ, 0x1, UP0 ;  /* 0x00000001ff047887 */ /* 0x000fe40008000000 */
[----:B------:R-:W-:Y:S02]  /*5730*/  USEL UR5, UR5, URZ, UP0 ;  /* 0x000000ff05057287 */ /* 0x000fe40008000000 */
[----:B------:R3:W1:Y:S02]  /*5740*/  @P1 LDS.128 R56, [R67] ;  /* 0x0000000043381984 */ /* 0x0006640000000c00 */
[----:B------:R-:W-:Y:S02]  /*5750*/  LOP3.LUT R107, R107, UR4, RZ, 0x3c, !PT ;  /* 0x000000046b6b7c12 */ /* 0x000fe4000f8e3cff */
[----:B------:R3:W1:Y:S01]  /*5760*/  @P1 LDS.128 R60, [R66+0x10] ;  /* 0x00001000423c1984 */ /* 0x0006620000000c00 */
[----:B------:R-:W-:Y:S03]  /*5770*/  IMAD.U32 R74, RZ, RZ, UR5 ;  /* 0x00000005ff4a7e24 */ /* 0x000fe6000f8e00ff */
[----:B------:R3:W1:Y:S04]  /*5780*/  @P1 LDS.128 R68, [R65+0x20] ;  /* 0x0000200041441984 */ /* 0x0006680000000c00 */
[----:B------:R3:W1:Y:S02]  /*5790*/  @P1 LDS.128 R76, [R64+0x10] ;  /* 0x00001000404c1984 */ /* 0x0006640000000c00 */
.L_x_85:
[----:B------:R-:W-:Y:S05]  /*57a0*/  BSYNC B1 ;  /* 0x0000000000017941 */ /* 0x000fea0003800000 */
.L_x_84:
[----:B-1----:R-:W-:Y:S04]  /*57b0*/  SHF.R.U32.HI R0, RZ, 0x15, R48 ;  /* 0x00000015ff007819 */ /* 0x002fe80000011630 */
[----:B------:R-:W-:Y:S01]  /*57c0*/  LOP3.LUT P1, RZ, R0, 0x3, R92, 0x48, !PT ;  /* 0x0000000300ff7812 */ /* 0x000fe2000782485c */
[----:B------:R-:W-:Y:S01]  /*57d0*/  @!UPT UIADD3 URZ, UPT, UPT, URZ, URZ, URZ ;  /* 0x000000fffffff290 */ /* 0x000fe2000fffe0ff */
[----:B----4-:R-:W-:Y:S11]  /*57e0*/  @P0 BRA `(.L_x_89) ;  /* 0x0000000000080947 */ /* 0x010ff60003800000 */
[----:B------:R-:W1:Y:S02]  /*57f0*/  SYNCS.PHASECHK.TRANS64.TRYWAIT P0, [R73+URZ+0x80], R2 ;  /* 0x00008002490075a7 */ /* 0x000e6400080011ff */
[----:B-1----:R-:W-:Y:S05]  /*5800*/  @!P0 BRA `(.L_x_90) ;  /* 0x0000002000e08947 */ /* 0x002fea0003800000 */
.L_x_89:
[----:B------:R-:W-:Y:S05]  /*5810*/  @!P1 BRA `(.L_x_91) ;  /* 0x0000000000409947 */ /* 0x000fea0003800000 */
[----:B------:R-:W4:Y:S01]  /*5820*/  LDCU.64 UR8, c[0x4][0x70] ;  /* 0x01000e00ff0877ac */ /* 0x000f220008000a00 */
[----:B------:R-:W-:Y:S01]  /*5830*/  MOV R3, 0x0 ;  /* 0x0000000000037802 */ /* 0x000fe20000000f00 */
[----:B------:R-:W-:Y:S02]  /*5840*/  HFMA2 R12, -RZ, RZ, 0, 5.9604644775390625e-08 ;  /* 0x00000001ff0c7431 */ /* 0x000fe400000001ff */
[----:B------:R-:W-:Y:S02]  /*5850*/  IMAD.MOV.U32 R8, RZ, RZ, 0x192 ;  /* 0x00000192ff087424 */ /* 0x000fe400078e00ff */
[----:B------:R-:W-:Y:S01]  /*5860*/  IMAD.MOV.U32 R13, RZ, RZ, RZ ;  /* 0x000000ffff0d7224 */ /* 0x000fe200078e00ff */
[----:B------:R-:W5:Y:S01]  /*5870*/  LDCU.64 UR6, c[0x4][0x78] ;  /* 0x01000f00ff0677ac */ /* 0x000f620008000a00 */
[----:B-1----:R-:W1:Y:S01]  /*5880*/  LDC.64 R2, c[0x4][R3] ;  /* 0x0100000003027b82 */ /* 0x002e620000000a00 */
[----:B------:R-:W2:Y:S01]  /*5890*/  LDCU.64 UR4, c[0x4][0x10] ;  /* 0x01000200ff0477ac */ /* 0x000ea20008000a00 */
[----:B----4-:R-:W-:Y:S01]  /*58a0*/  MOV R5, UR9 ;  /* 0x0000000900057c02 */ /* 0x010fe20008000f00 */
[----:B------:R-:W-:Y:S01]  /*58b0*/  IMAD.U32 R4, RZ, RZ, UR8 ;  /* 0x00000008ff047e24 */ /* 0x000fe2000f8e00ff */
[----:B-----5:R-:W-:Y:S01]  /*58c0*/  MOV R7, UR7 ;  /* 0x0000000700077c02 */ /* 0x020fe20008000f00 */
[----:B------:R-:W-:Y:S01]  /*58d0*/  IMAD.U32 R6, RZ, RZ, UR6 ;  /* 0x00000006ff067e24 */ /* 0x000fe2000f8e00ff */
[----:B--2---:R-:W-:Y:S01]  /*58e0*/  MOV R11, UR5 ;  /* 0x00000005000b7c02 */ /* 0x004fe20008000f00 */
[----:B------:R-:W-:Y:S02]  /*58f0*/  IMAD.U32 R10, RZ, RZ, UR4 ;  /* 0x00000004ff0a7e24 */ /* 0x000fe4000f8e00ff */
[----:B------:R-:W-:Y:S07]  /*5900*/  LEPC R20, `(.L_x_91) ;  /* 0x000000001014794e */ /* 0x000fee0000000000 */
[----:B-1-3--:R-:W-:Y:S05]  /*5910*/  CALL.ABS.NOINC R2 ;  /* 0x0000000002007343 */ /* 0x00afea0003c00000 */
.L_x_91:
[----:B------:R-:W-:Y:S01]  /*5920*/  SHF.L.U32 R50, R56, 0x10, RZ ;  /* 0x0000001038327819 */ /* 0x000fe200000006ff */
[----:B------:R-:W-:Y:S05]  /*5930*/  WARPSYNC.ALL ;  /* 0x0000000000007948 */ /* 0x000fea0003800000 */
[----:B------:R-:W-:Y:S01]  /*5940*/  R2UR UR4, R48 ;  /* 0x00000000300472ca */ /* 0x000fe200000e0000 */
[----:B------:R-:W-:Y:S01]  /*5950*/  BSSY.RECONVERGENT B0, `(.L_x_92) ;  /* 0x0000085000007945 */ /* 0x000fe20003800200 */
[----:B------:R-:W-:Y:S02]  /*5960*/  LOP3.LUT R51, R56, 0xffff0000, RZ, 0xc0, !PT ;  /* 0xffff000038337812 */ /* 0x000fe400078ec0ff */
[----:B------:R-:W-:Y:S02]  /*5970*/  SHF.L.U32 R52, R57, 0x10, RZ ;  /* 0x0000001039347819 */ /* 0x000fe400000006ff */
[----:B------:R-:W-:Y:S07]  /*5980*/  ISETP.NE.AND P0, PT, R100, RZ, PT ;  /* 0x000000ff6400720c */ /* 0x000fee0003f05270 */
[----:B------:R-:W2:Y:S02]  /*5990*/  LDTM.x32 R4, tmem[UR4] ;  /* 0x00000004000479ee */ /* 0x000ea400082c0000 */
[C---:B--2---:R-:W-:Y:S01]  /*59a0*/  FMUL R0, R47.reuse, R4 ;  /* 0x000000042f007220 */ /* 0x044fe20000400000 */
[C---:B-1----:R-:W-:Y:S01]  /*59b0*/  FMUL R2, R47.reuse, R5 ;  /* 0x000000052f027220 */ /* 0x042fe20000400000 */
[C---:B------:R-:W-:Y:S01]  /*59c0*/  FMUL R4, R47.reuse, R8 ;  /* 0x000000082f047220 */ /* 0x040fe20000400000 */
[C---:B------:R-:W-:Y:S01]  /*59d0*/  FMUL R3, R47.reuse, R6 ;  /* 0x000000062f037220 */ /* 0x040fe20000400000 */
[C---:B------:R-:W-:Y:S01]  /*59e0*/  FMUL R5, R47.reuse, R9 ;  /* 0x000000092f057220 */ /* 0x040fe20000400000 */
[C---:B------:R-:W-:Y:S01]  /*59f0*/  FMUL R8, R47.reuse, R12 ;  /* 0x0000000c2f087220 */ /* 0x040fe20000400000 */
[C---:B------:R-:W-:Y:S01]  /*5a00*/  FMUL R6, R47.reuse, R10 ;  /* 0x0000000a2f067220 */ /* 0x040fe20000400000 */
[C---:B------:R-:W-:Y:S01]  /*5a10*/  FMUL R9, R47.reuse, R13 ;  /* 0x0000000d2f097220 */ /* 0x040fe20000400000 */
[----:B------:R-:W-:Y:S01]  /*5a20*/  FMUL R12, R47, R16 ;  /* 0x000000102f0c7220 */ /* 0x000fe20000400000 */
[----:B------:R-:W-:Y:S01]  /*5a30*/  FFMA R0, R49, R50, R0 ;  /* 0x0000003231007223 */ /* 0x000fe20000000000 */
[C---:B------:R-:W-:Y:S01]  /*5a40*/  FMUL R10, R47.reuse, R14 ;  /* 0x0000000e2f0a7220 */ /* 0x040fe20000400000 */
[C---:B------:R-:W-:Y:S01]  /*5a50*/  FMUL R13, R47.reuse, R17 ;  /* 0x000000112f0d7220 */ /* 0x040fe20000400000 */
[----:B------:R-:W-:Y:S01]  /*5a60*/  FMUL R16, R47, R20 ;  /* 0x000000142f107220 */ /* 0x000fe20000400000 */
[----:B------:R-:W-:Y:S01]  /*5a70*/  FFMA R2, R49, R51, R2 ;  /* 0x0000003331027223 */ /* 0x000fe20000000002 */
[C---:B------:R-:W-:Y:S01]  /*5a80*/  FMUL R14, R47.reuse, R18 ;  /* 0x000000122f0e7220 */ /* 0x040fe20000400000 */
[C---:B------:R-:W-:Y:S01]  /*5a90*/  FMUL R17, R47.reuse, R21 ;  /* 0x000000152f117220 */ /* 0x040fe20000400000 */
[C---:B------:R-:W-:Y:S01]  /*5aa0*/  FMUL R20, R47.reuse, R24 ;  /* 0x000000182f147220 */ /* 0x040fe20000400000 */
[C---:B------:R-:W-:Y:S01]  /*5ab0*/  FMUL R18, R47.reuse, R22 ;  /* 0x000000162f127220 */ /* 0x040fe20000400000 */
[C---:B------:R-:W-:Y:S01]  /*5ac0*/  FMUL R21, R47.reuse, R25 ;  /* 0x000000192f157220 */ /* 0x040fe20000400000 */
[C---:B------:R-:W-:Y:S01]  /*5ad0*/  FMUL R24, R47.reuse, R28 ;  /* 0x0000001c2f187220 */ /* 0x040fe20000400000 */
[C---:B------:R-:W-:Y:S01]  /*5ae0*/  FMUL R22, R47.reuse, R26 ;  /* 0x0000001a2f167220 */ /* 0x040fe20000400000 */
[C---:B------:R-:W-:Y:S01]  /*5af0*/  FMUL R25, R47.reuse, R29 ;  /* 0x0000001d2f197220 */ /* 0x040fe20000400000 */
[----:B------:R-:W-:Y:S01]  /*5b00*/  FMUL R28, R47, R32 ;  /* 0x000000202f1c7220 */ /* 0x000fe20000400000 */
[----:B------:R-:W-:Y:S01]  /*5b10*/  LOP3.LUT R32, R57, 0xffff0000, RZ, 0xc0, !PT ;  /* 0xffff000039207812 */ /* 0x000fe200078ec0ff */
[C---:B------:R-:W-:Y:S01]  /*5b20*/  FMUL R26, R47.reuse, R30 ;  /* 0x0000001e2f1a7220 */ /* 0x040fe20000400000 */
[----:B------:R-:W-:Y:S01]  /*5b30*/  FMUL R29, R47, R33 ;  /* 0x000000212f1d7220 */ /* 0x000fe20000400000 */
[----:B------:R-:W-:Y:S01]  /*5b40*/  SHF.L.U32 R33, R58, 0x10, RZ ;  /* 0x000000103a217819 */ /* 0x000fe200000006ff */
[----:B------:R-:W-:Y:S01]  /*5b50*/  FFMA R3, R49, R52, R3 ;  /* 0x0000003431037223 */ /* 0x000fe20000000003 */
[----:B------:R-:W-:Y:S01]  /*5b60*/  F2FP.BF16.F32.PACK_AB R52, R2, R0 ;  /* 0x000000000234723e */ /* 0x000fe200000010ff */
[----:B------:R-:W-:Y:S01]  /*5b70*/  FMUL R7, R47, R7 ;  /* 0x000000072f077220 */ /* 0x000fe20000400000 */
[----:B------:R-:W-:Y:S01]  /*5b80*/  SHF.L.U32 R0, R59, 0x10, RZ ;  /* 0x000000103b007819 */ /* 0x000fe200000006ff */
[----:B------:R-:W-:Y:S01]  /*5b90*/  FMUL R30, R47, R34 ;  /* 0x000000222f1e7220 */ /* 0x000fe20000400000 */
[----:B------:R-:W-:Y:S01]  /*5ba0*/  LOP3.LUT R34, R58, 0xffff0000, RZ, 0xc0, !PT ;  /* 0xffff00003a227812 */ /* 0x000fe200078ec0ff */
[----:B------:R-:W-:Y:S01]  /*5bb0*/  FFMA R7, R49, R32, R7 ;  /* 0x0000002031077223 */ /* 0x000fe20000000007 */
[----:B------:R-:W-:Y:S01]  /*5bc0*/  LOP3.LUT R2, R59, 0xffff0000, RZ, 0xc0, !PT ;  /* 0xffff00003b027812 */ /* 0x000fe200078ec0ff */
[----:B------:R-:W-:Y:S01]  /*5bd0*/  FFMA R4, R49, R33, R4 ;  /* 0x0000002131047223 */ /* 0x000fe20000000004 */
[----:B------:R-:W-:Y:S01]  /*5be0*/  FMUL R11, R47, R11 ;  /* 0x0000000b2f0b7220 */ /* 0x000fe20000400000 */
[----:B------:R-:W-:Y:S01]  /*5bf0*/  FFMA R5, R49, R34, R5 ;  /* 0x0000002231057223 */ /* 0x000fe20000000005 */
[----:B------:R-:W-:Y:S01]  /*5c00*/  F2FP.BF16.F32.PACK_AB R53, R7, R3 ;  /* 0x000000030735723e */ /* 0x000fe200000010ff */
[C---:B------:R-:W-:Y:S01]  /*5c10*/  FFMA R6, R49.reuse, R0, R6 ;  /* 0x0000000031067223 */ /* 0x040fe20000000006 */
[C---:B------:R-:W-:Y:S01]  /*5c20*/  SHF.L.U32 R0, R60.reuse, 0x10, RZ ;  /* 0x000000103c007819 */ /* 0x040fe200000006ff */
[----:B------:R-:W-:Y:S01]  /*5c30*/  FFMA R11, R49, R2, R11 ;  /* 0x00000002310b7223 */ /* 0x000fe2000000000b */
[----:B------:R-:W-:Y:S01]  /*5c40*/  LOP3.LUT R2, R60, 0xffff0000, RZ, 0xc0, !PT ;  /* 0xffff00003c027812 */ /* 0x000fe200078ec0ff */
[----:B------:R-:W-:Y:S01]  /*5c50*/  FMUL R15, R47, R15 ;  /* 0x0000000f2f0f7220 */ /* 0x000fe20000400000 */
[----:B------:R-:W-:Y:S01]  /*5c60*/  SHF.L.U32 R3, R61, 0x10, RZ ;  /* 0x000000103d037819 */ /* 0x000fe200000006ff */
[----:B------:R-:W-:Y:S01]  /*5c70*/  FFMA R8, R49, R0, R8 ;  /* 0x0000000031087223 */ /* 0x000fe20000000008 */
[----:B------:R-:W-:Y:S01]  /*5c80*/  LOP3.LUT R0, R61, 0xffff0000, RZ, 0xc0, !PT ;  /* 0xffff00003d007812 */ /* 0x000fe200078ec0ff */
[C---:B------:R-:W-:Y:S01]  /*5c90*/  FFMA R9, R49.reuse, R2, R9 ;  /* 0x0000000231097223 */ /* 0x040fe20000000009 */
[C---:B------:R-:W-:Y:S01]  /*5ca0*/  SHF.L.U32 R2, R62.reuse, 0x10, RZ ;  /* 0x000000103e027819 */ /* 0x040fe200000006ff */
[----:B------:R-:W-:Y:S01]  /*5cb0*/  FFMA R10, R49, R3, R10 ;  /* 0x00000003310a7223 */ /* 0x000fe2000000000a */
[----:B------:R-:W-:Y:S01]  /*5cc0*/  SHF.L.U32 R3, R63, 0x10, RZ ;  /* 0x000000103f037819 */ /* 0x000fe200000006ff */
[C---:B------:R-:W-:Y:S01]  /*5cd0*/  FFMA R15, R49.reuse, R0, R15 ;  /* 0x00000000310f7223 */ /* 0x040fe2000000000f */
[----:B------:R-:W-:Y:S01]  /*5ce0*/  LOP3.LUT R0, R62, 0xffff0000, RZ, 0xc0, !PT ;  /* 0xffff00003e007812 */ /* 0x000fe200078ec0ff */
[----:B------:R-:W-:Y:S01]  /*5cf0*/  FFMA R12, R49, R2, R12 ;  /* 0x00000002310c7223 */ /* 0x000fe2000000000c */
[C---:B------:R-:W-:Y:S01]  /*5d00*/  SHF.L.U32 R2, R68.reuse, 0x10, RZ ;  /* 0x0000001044027819 */ /* 0x040fe200000006ff */
[----:B------:R-:W-:Y:S01]  /*5d10*/  FMUL R19, R47, R19 ;  /* 0x000000132f137220 */ /* 0x000fe20000400000 */
[----:B------:R-:W-:Y:S01]  /*5d20*/  F2FP.BF16.F32.PACK_AB R54, R5, R4 ;  /* 0x000000040536723e */ /* 0x000fe200000010ff */
[----:B------:R-:W-:Y:S01]  /*5d30*/  FFMA R13, R49, R0, R13 ;  /* 0x00000000310d7223 */ /* 0x000fe2000000000d */
[----:B------:R-:W-:Y:S01]  /*5d40*/  LOP3.LUT R0, R63, 0xffff0000, RZ, 0xc0, !PT ;  /* 0xffff00003f007812 */ /* 0x000fe200078ec0ff */
[----:B------:R-:W-:Y:S01]  /*5d50*/  FFMA R14, R49, R3, R14 ;  /* 0x00000003310e7223 */ /* 0x000fe2000000000e */
[----:B------:R-:W-:Y:S01]  /*5d60*/  LOP3.LUT R3, R68, 0xffff0000, RZ, 0xc0, !PT ;  /* 0xffff000044037812 */ /* 0x000fe200078ec0ff */
[----:B------:R-:W-:Y:S01]  /*5d70*/  FMUL R23, R47, R23 ;  /* 0x000000172f177220 */ /* 0x000fe20000400000 */
[----:B------:R-:W-:Y:S01]  /*5d80*/  F2FP.BF16.F32.PACK_AB R55, R11, R6 ;  /* 0x000000060b37723e */ /* 0x000fe200000010ff */
[----:B------:R-:W-:Y:S01]  /*5d90*/  FFMA R19, R49, R0, R19 ;  /* 0x0000000031137223 */ /* 0x000fe20000000013 */
[----:B------:R-:W-:Y:S01]  /*5da0*/  SHF.L.U32 R0, R69, 0x10, RZ ;  /* 0x0000001045007819 */ /* 0x000fe200000006ff */
[----:B------:R-:W-:Y:S01]  /*5db0*/  FFMA R16, R49, R2, R16 ;  /* 0x0000000231107223 */ /* 0x000fe20000000010 */
[----:B------:R-:W-:Y:S01]  /*5dc0*/  LOP3.LUT R2, R69, 0xffff0000, RZ, 0xc0, !PT ;  /* 0xffff000045027812 */ /* 0x000fe200078ec0ff */
[----:B------:R-:W-:Y:S01]  /*5dd0*/  FFMA R17, R49, R3, R17 ;  /* 0x0000000331117223 */ /* 0x000fe20000000011 */
[----:B------:R-:W-:Y:S01]  /*5de0*/  SHF.L.U32 R3, R71, 0x10, RZ ;  /* 0x0000001047037819 */ /* 0x000fe200000006ff */
[----:B------:R-:W-:Y:S01]  /*5df0*/  FFMA R18, R49, R0, R18 ;  /* 0x0000000031127223 */ /* 0x000fe20000000012 */
[C---:B------:R-:W-:Y:S01]  /*5e00*/  SHF.L.U32 R0, R70.reuse, 0x10, RZ ;  /* 0x0000001046007819 */ /* 0x040fe200000006ff */
[----:B------:R1:W-:Y:S01]  /*5e10*/  STS.128 [R67], R52 ;  /* 0x0000003443007388 */ /* 0x0003e20000000c00 */
[----:B------:R-:W-:Y:S01]  /*5e20*/  F2FP.BF16.F32.PACK_AB R8, R9, R8 ;  /* 0x000000080908723e */ /* 0x000fe200000010ff */
[C---:B------:R-:W-:Y:S01]  /*5e30*/  FFMA R23, R49.reuse, R2, R23 ;  /* 0x0000000231177223 */ /* 0x040fe20000000017 */
[----:B------:R-:W-:Y:S01]  /*5e40*/  LOP3.LUT R2, R70, 0xffff0000, RZ, 0xc0, !PT ;  /* 0xffff000046027812 */ /* 0x000fe200078ec0ff */
[----:B------:R-:W-:Y:S01]  /*5e50*/  FFMA R20, R49, R0, R20 ;  /* 0x0000000031147223 */ /* 0x000fe20000000014 */
[----:B------:R-:W-:Y:S01]  /*5e60*/  LOP3.LUT R0, R71, 0xffff0000, RZ, 0xc0, !PT ;  /* 0xffff000047007812 */ /* 0x000fe200078ec0ff */
[----:B------:R-:W-:Y:S01]  /*5e70*/  FMUL R27, R47, R27 ;  /* 0x0000001b2f1b7220 */ /* 0x000fe20000400000 */
[----:B------:R-:W-:Y:S01]  /*5e80*/  F2FP.BF16.F32.PACK_AB R9, R15, R10 ;  /* 0x0000000a0f09723e */ /* 0x000fe200000010ff */
[C---:B------:R-:W-:Y:S01]  /*5e90*/  FFMA R21, R49.reuse, R2, R21 ;  /* 0x0000000231157223 */ /* 0x040fe20000000015 */
[C---:B------:R-:W-:Y:S01]  /*5ea0*/  FFMA R22, R49.reuse, R3, R22 ;  /* 0x0000000331167223 */ /* 0x040fe20000000016 */
[----:B------:R-:W-:Y:S01]  /*5eb0*/  FFMA R27, R49, R0, R27 ;  /* 0x00000000311b7223 */ /* 0x000fe2000000001b */
[C---:B------:R-:W-:Y:S01]  /*5ec0*/  SHF.L.U32 R2, R76.reuse, 0x10, RZ ;  /* 0x000000104c027819 */ /* 0x040fe200000006ff */
[C---:B------:R-:W-:Y:S01]  /*5ed0*/  FMUL R31, R47.reuse, R31 ;  /* 0x0000001f2f1f7220 */ /* 0x040fe20000400000 */
[----:B------:R-:W-:Y:S01]  /*5ee0*/  LOP3.LUT R0, R76, 0xffff0000, RZ, 0xc0, !PT ;  /* 0xffff00004c007812 */ /* 0x000fe200078ec0ff */
[----:B------:R-:W-:Y:S01]  /*5ef0*/  FMUL R35, R47, R35 ;  /* 0x000000232f237220 */ /* 0x000fe20000400000 */
[----:B------:R-:W-:Y:S01]  /*5f00*/  SHF.L.U32 R3, R77, 0x10, RZ ;  /* 0x000000104d037819 */ /* 0x000fe200000006ff */
[----:B------:R-:W-:Y:S01]  /*5f10*/  FFMA R24, R49, R2, R24 ;  /* 0x0000000231187223 */ /* 0x000fe20000000018 */
[----:B------:R-:W-:Y:S01]  /*5f20*/  F2FP.BF16.F32.PACK_AB R10, R13, R12 ;  /* 0x0000000c0d0a723e */ /* 0x000fe200000010ff */
[----:B------:R-:W-:Y:S01]  /*5f30*/  FFMA R25, R49, R0, R25 ;  /* 0x0000000031197223 */ /* 0x000fe20000000019 */
[----:B------:R-:W-:Y:S01]  /*5f40*/  F2FP.BF16.F32.PACK_AB R11, R19, R14 ;  /* 0x0000000e130b723e */ /* 0x000fe200000010ff */
[----:B------:R-:W-:Y:S01]  /*5f50*/  FFMA R26, R49, R3, R26 ;  /* 0x00000003311a7223 */ /* 0x000fe2000000001a */
[----:B------:R-:W-:Y:S02]  /*5f60*/  LOP3.LUT R0, R77, 0xffff0000, RZ, 0xc0, !PT ;  /* 0xffff00004d007812 */ /* 0x000fe400078ec0ff */
[C---:B------:R-:W-:Y:S01]  /*5f70*/  SHF.L.U32 R2, R78.reuse, 0x10, RZ ;  /* 0x000000104e027819 */ /* 0x040fe200000006ff */
[----:B------:R1:W-:Y:S01]  /*5f80*/  STS.128 [R66+0x10], R8 ;  /* 0x0000100842007388 */ /* 0x0003e20000000c00 */
[----:B------:R-:W-:Y:S01]  /*5f90*/  LOP3.LUT R3, R78, 0xffff0000, RZ, 0xc0, !PT ;  /* 0xffff00004e037812 */ /* 0x000fe200078ec0ff */
[----:B------:R-:W-:Y:S01]  /*5fa0*/  FFMA R31, R49, R0, R31 ;  /* 0x00000000311f7223 */ /* 0x000fe2000000001f */
[----:B------:R-:W-:Y:S01]  /*5fb0*/  SHF.L.U32 R4, R79, 0x10, RZ ;  /* 0x000000104f047819 */ /* 0x000fe200000006ff */
[----:B------:R-:W-:Y:S01]  /*5fc0*/  FFMA R28, R49, R2, R28 ;  /* 0x00000002311c7223 */ /* 0x000fe2000000001c */
[----:B------:R-:W-:Y:S01]  /*5fd0*/  F2FP.BF16.F32.PACK_AB R16, R17, R16 ;  /* 0x000000101110723e */ /* 0x000fe200000010ff */
[----:B------:R-:W-:Y:S01]  /*5fe0*/  FFMA R29, R49, R3, R29 ;  /* 0x00000003311d7223 */ /* 0x000fe2000000001d */
[----:B------:R-:W-:Y:S01]  /*5ff0*/  LOP3.LUT R5, R79, 0xffff0000, RZ, 0xc0, !PT ;  /* 0xffff00004f057812 */ /* 0x000fe200078ec0ff */
[----:B------:R-:W-:Y:S01]  /*6000*/  FFMA R30, R49, R4, R30 ;  /* 0x00000004311e7223 */ /* 0x000fe2000000001e */
[----:B------:R-:W-:Y:S02]  /*6010*/  F2FP.BF16.F32.PACK_AB R17, R23, R18 ;  /* 0x000000121711723e */ /* 0x000fe400000010ff */
[----:B------:R-:W-:Y:S01]  /*6020*/  F2FP.BF16.F32.PACK_AB R18, R21, R20 ;  /* 0x000000141512723e */ /* 0x000fe200000010ff */
[----:B------:R-:W-:Y:S01]  /*6030*/  FFMA R35, R49, R5, R35 ;  /* 0x0000000531237223 */ /* 0x000fe20000000023 */
[----:B------:R-:W-:Y:S02]  /*6040*/  F2FP.BF16.F32.PACK_AB R19, R27, R22 ;  /* 0x000000161b13723e */ /* 0x000fe400000010ff */
[----:B------:R-:W-:Y:S02]  /*6050*/  F2FP.BF16.F32.PACK_AB R24, R25, R24 ;  /* 0x000000181918723e */ /* 0x000fe400000010ff */
[----:B------:R-:W-:Y:S01]  /*6060*/  F2FP.BF16.F32.PACK_AB R25, R31, R26 ;  /* 0x0000001a1f19723e */ /* 0x000fe200000010ff */
[----:B------:R1:W-:Y:S01]  /*6070*/  STS.128 [R65+0x20], R16 ;  /* 0x0000201041007388 */ /* 0x0003e20000000c00 */
[----:B------:R-:W-:Y:S02]  /*6080*/  F2FP.BF16.F32.PACK_AB R26, R29, R28 ;  /* 0x0000001c1d1a723e */ /* 0x000fe400000010ff */
[----:B------:R-:W-:Y:S05]  /*6090*/  F2FP.BF16.F32.PACK_AB R27, R35, R30 ;  /* 0x0000001e231b723e */ /* 0x000fea00000010ff */
[----:B------:R1:W-:Y:S01]  /*60a0*/  STS.128 [R64+0x10], R24 ;  /* 0x0000101840007388 */ /* 0x0003e20000000c00 */
[----:B------:R-:W-:Y:S01]  /*60b0*/  @!PT LDS RZ, [RZ] ;  /* 0x00000000fffff984 */ /* 0x000fe20000000800 */
[----:B------:R-:W-:Y:S01]  /*60c0*/  @!PT LDS RZ, [RZ] ;  /* 0x00000000fffff984 */ /* 0x000fe20000000800 */
[----:B------:R-:W-:Y:S01]  /*60d0*/  @!PT LDS RZ, [RZ] ;  /* 0x00000000fffff984 */ /* 0x000fe20000000800 */
[----:B------:R-:W-:Y:S01]  /*60e0*/  @!PT LDS RZ, [RZ] ;  /* 0x00000000fffff984 */ /* 0x000fe20000000800 */
[----:B------:R2:W-:Y:S07]  /*60f0*/  MEMBAR.ALL.CTA ;  /* 0x0000000000007992 */ /* 0x0005ee0000008000 */
[----:B--2---:R-:W2:Y:S02]  /*6100*/  FENCE.VIEW.ASYNC.S ;  /* 0x00000000000073c6 */ /* 0x004ea40000000000 */
[----:B--2---:R-:W-:Y:S06]  /*6110*/  BAR.SYNC.DEFER_BLOCKING 0x1, 0x80 ;  /* 0x0042000000007b1d */ /* 0x004fec0000010000 */
[----:B------:R-:W-:Y:S05]  /*6120*/  @P0 BRA `(.L_x_93) ;  /* 0x00000000001c0947 */ /* 0x000fea0003800000 */
[----:B------:R-:W-:Y:S01]  /*6130*/  R2UR UR4, R72 ;  /* 0x00000000480472ca */ /* 0x000fe200000e0000 */
[----:B------:R-:W-:Y:S01]  /*6140*/  UIADD3 UR6, UP0, UPT, UR54, 0x680, URZ ;  /* 0x0000068036067890 */ /* 0x000fe2000ff1e0ff */
[----:B------:R-:W-:Y:S03]  /*6150*/  UMOV UR43, UR36 ;  /* 0x00000024002b7c82 */ /* 0x000fe60008000000 */
[----:B------:R-:W-:Y:S08]  /*6160*/  UIADD3.X UR7, UPT, UPT, URZ, UR55, URZ, UP0, !UPT ;  /* 0x00000037ff077290 */ /* 0x000ff000087fe4ff */
[----:B------:R-:W-:Y:S09]  /*6170*/  UIADD3 UR40, UPT, UPT, UR48, 0x200, UR4 ;  /* 0x0000020030287890 */ /* 0x000ff2000fffe004 */
[----:B------:R2:W-:Y:S02]  /*6180*/  UTMASTG.3D [UR40], [UR6] ;  /* 0x00000028060073b5 */ /* 0x0005e40008010000 */
[----:B--2---:R0:W-:Y:S02]  /*6190*/  UTMACMDFLUSH ;  /* 0x00000000000079b7 */ /* 0x0041e40000000000 */
.L_x_93:
[----:B------:R-:W-:Y:S05]  /*61a0*/  BSYNC.RECONVERGENT B0 ;  /* 0x0000000000007941 */ /* 0x000fea0003800200 */
.L_x_92:
[----:B------:R-:W-:Y:S01]  /*61b0*/  UIADD3 UR40, UPT, UPT, UR56, 0x1, URZ ;  /* 0x0000000138287890 */ /* 0x000fe2000fffe0ff */
[----:B------:R-:W-:Y:S03]  /*61c0*/  BSSY.RECONVERGENT B0, `(.L_x_94) ;  /* 0x0000005000007945 */ /* 0x000fe60003800200 */
[----:B------:R-:W-:Y:S04]  /*61d0*/  UISETP.NE.AND UP0, UPT, UR40, 0x3, UPT ;  /* 0x000000032800788c */ /* 0x000fe8000bf05270 */
[----:B------:R-:W-:Y:S01]  /*61e0*/  USEL UR43, UR40, URZ, UP0 ;  /* 0x000000ff282b7287 */ /* 0x000fe20008000000 */
[----:B------:R-:W-:Y:S11]  /*61f0*/  @P0 BRA `(.L_x_95) ;  /* 0x0000000000040947 */ /* 0x000ff60003800000 */
[----:B------:R-:W-:Y:S04]  /*6200*/  DEPBAR.LE SB0, 0x1 ;  /* 0x000080400000791a */ /* 0x000fe80000000000 */
.L_x_95:
[----:B------:R-:W-:Y:S05]  /*6210*/  BSYNC.RECONVERGENT B0 ;  /* 0x0000000000007941 */ /* 0x000fea0003800200 */
.L_x_94:
[----:B------:R-:W-:Y:S01]  /*6220*/  BAR.SYNC.DEFER_BLOCKING 0x1, 0x80 ;  /* 0x0042000000007b1d */ /* 0x000fe20000010000 */
[----:B------:R-:W-:Y:S01]  /*6230*/  ISETP.NE.AND P1, PT, R104, RZ, PT ;  /* 0x000000ff6800720c */ /* 0x000fe20003f25270 */
[----:B------:R-:W-:Y:S01]  /*6240*/  UISETP.NE.AND UP0, UPT, UR50, URZ, UPT ;  /* 0x000000ff3200728c */ /* 0x000fe2000bf05270 */
[----:B------:R-:W-:Y:S11]  /*6250*/  LEA R2, R74, UR48, 0x3 ;  /* 0x000000304a027c11 */ /* 0x000ff6000f8e18ff */
[----:B------:R-:W-:Y:S01]  /*6260*/  @P1 SHF.L.U32 R3, R107, 0x1f, RZ ;  /* 0x0000001f6b031819 */ /* 0x000fe200000006ff */
[----:B------:R-:W-:Y:S06]  /*6270*/  BRA.U !UP0, `(.L_x_96) ;  /* 0x0000000108247547 */ /* 0x000fec000b800000 */
[----:B------:R-:W-:Y:S01]  /*6280*/  IMAD.U32 R4, RZ, RZ, UR49 ;  /* 0x00000031ff047e24 */ /* 0x000fe2000f8e00ff */
[----:B------:R-:W-:Y:S01]  /*6290*/  MOV R0, UR37 ;  /* 0x0000002500007c02 */ /* 0x000fe20008000f00 */
[----:B------:R-:W-:Y:S03]  /*62a0*/  UIADD3 UR49, UPT, UPT, UR49, 0x1, URZ ;  /* 0x0000000131317890 */ /* 0x000fe6000fffe0ff */
[----:B------:R-:W-:Y:S01]  /*62b0*/  @P1 LEA R4, R4, UR48, 0x3 ;  /* 0x0000003004041c11 */ /* 0x000fe2000f8e18ff */
[----:B------:R-:W-:Y:S04]  /*62c0*/  UISETP.NE.AND UP0, UPT, UR49, 0x3, UPT ;  /* 0x000000033100788c */ /* 0x000fe8000bf05270 */
[----:B------:R-:W-:Y:S01]  /*62d0*/  @P1 VIADD R4, R4, 0x38 ;  /* 0x0000003804041836 */ /* 0x000fe20000000000 */
[----:B------:R-:W-:Y:S04]  /*62e0*/  USEL UR49, UR49, URZ, UP0 ;  /* 0x000000ff31317287 */ /* 0x000fe80008000000 */
[----:B------:R-:W-:Y:S04]  /*62f0*/  @P1 PRMT R0, R0, 0x654, R4 ;  /* 0x0000065400001816 */ /* 0x000fe80000000004 */
[----:B------:R2:W-:Y:S04]  /*6300*/  @P1 SYNCS.ARRIVE.TRANS64.RED.A1T0 RZ, [R0+URZ], RZ ;  /* 0x000000ff00ff19a7 */ /* 0x0005e800081004ff */
.L_x_96:
[----:B------:R-:W4:Y:S01]  /*6310*/  @P1 SYNCS.PHASECHK.TRANS64.TRYWAIT P0, [R2+URZ+0x20], R3 ;  /* 0x00002003020015a7 */ /* 0x000f2200080011ff */
[----:B------:R-:W-:Y:S01]  /*6320*/  BSSY B1, `(.L_x_97) ;  /* 0x0000015000017945 */ /* 0x000fe20003800000 */
[----:B----4-:R-:W-:Y:S03]  /*6330*/  @P1 SEL R75, RZ, 0x1, !P0 ;  /* 0x00000001ff4b1807 */ /* 0x010fe60004000000 */
[----:B------:R-:W-:Y:S05]  /*6340*/  @!P1 BRA `(.L_x_98) ;  /* 0x0000000000489947 */ /* 0x000fea0003800000 */
[----:B------:R-:W-:Y:S01]  /*6350*/  ISETP.NE.AND P1, PT, R108, RZ, PT ;  /* 0x000000ff6c00720c */ /* 0x000fe20003f25270 */
[----:B------:R-:W-:Y:S01]  /*6360*/  BSSY B0, `(.L_x_99) ;  /* 0x000000a000007945 */ /* 0x000fe20003800000 */
[----:B------:R-:W-:Y:S11]  /*6370*/  ISETP.NE.AND P0, PT, R75, RZ, PT ;  /* 0x000000ff4b00720c */ /* 0x000ff60003f05270 */
[----:B------:R-:W-:Y:S04]  /*6380*/  @P1 IMAD R74, R74, 0x2000, R99 ;  /* 0x000020004a4a1824 */ /* 0x000fe800078e0263 */
[----:B------:R-:W-:Y:S01]  /*6390*/  @P1 IMAD.IADD R4, R106, 0x1, R74 ;  /* 0x000000016a041824 */ /* 0x000fe200078e024a */
[----:B------:R-:W-:Y:S03]  /*63a0*/  @P1 IADD3 R3, PT, PT, R105, R74, RZ ;  /* 0x0000004a69031210 */ /* 0x000fe60007ffe0ff */
[----:B--2---:R-:W-:Y:S01]  /*63b0*/  @P1 IMAD.IADD R0, R98, 0x1, R4 ;  /* 0x0000000162001824 */ /* 0x004fe200078e0204 */
[----:B------:R-:W-:Y:S06]  /*63c0*/  @P0 BRA `(.L_x_100) ;  /* 0x00000000000c0947 */ /* 0x000fec0003800000 */
[----:B------:R-:W-:Y:S04]  /*63d0*/  SHF.L.U32 R107, R107, 0x1f, RZ ;  /* 0x0000001f6b6b7819 */ /* 0x000fe800000006ff */
[----:B------:R-:W2:Y:S02]  /*63e0*/  SYNCS.PHASECHK.TRANS64.TRYWAIT P0, [R2+URZ+0x20], R107 ;  /* 0x0000206b020075a7 */ /* 0x000ea400080011ff */
[----:B--2---:R-:W-:Y:S05]  /*63f0*/  @!P0 BRA `(.L_x_101) ;  /* 0x0000001400f88947 */ /* 0x004fea0003800000 */
.L_x_100:
[----:B------:R-:W-:Y:S05]  /*6400*/  BSYNC B0 ;  /* 0x0000000000007941 */ /* 0x000fea0003800000 */
.L_x_99:
[----:B------:R-:W-:Y:S11]  /*6410*/  ISETP.NE.AND P0, PT, R108, RZ, PT ;  /* 0x000000ff6c00720c */ /* 0x000ff60003f05270 */
[----:B------:R-:W-:Y:S02]  /*6420*/  @!UPT UIADD3 URZ, UPT, UPT, URZ, URZ, URZ ;  /* 0x000000fffffff290 */ /* 0x000fe4000fffe0ff */
[----:B------:R4:W1:Y:S04]  /*6430*/  @P0 LDS.128 R56, [R74] ;  /* 0x000000004a380984 */ /* 0x0008680000000c00 */
[----:B------:R4:W1:Y:S04]  /*6440*/  @P0 LDS.128 R68, [R3+0x20] ;  /* 0x0000200003440984 */ /* 0x0008680000000c00 */
[----:B------:R4:W1:Y:S04]  /*6450*/  @P0 LDS.128 R60, [R4+0x10] ;  /* 0x00001000043c0984 */ /* 0x0008680000000c00 */
[----:B------:R4:W1:Y:S02]  /*6460*/  @P0 LDS.128 R76, [R0+0x10] ;  /* 0x00001000004c0984 */ /* 0x0008640000000c00 */
.L_x_98:
[----:B------:R-:W-:Y:S05]  /*6470*/  BSYNC B1 ;  /* 0x0000000000017941 */ /* 0x000fea0003800000 */
.L_x_97:
[----:B--2-4-:R-:W-:Y:S05]  /*6480*/  VIADD R0, R48, 0x20 ;  /* 0x0000002030007836 */ /* 0x014fea0000000000 */
[----:B------:R-:W-:Y:S04]  /*6490*/  SHF.R.U32.HI R0, RZ, 0x15, R0 ;  /* 0x00000015ff007819 */ /* 0x000fe80000011600 */
[----:B------:R-:W-:Y:S11]  /*64a0*/  LOP3.LUT P0, RZ, R0, 0x3, R92, 0x48, !PT ;  /* 0x0000000300ff7812 */ /* 0x000ff6000780485c */
[----:B------:R-:W-:Y:S02]  /*64b0*/  @!UPT UIADD3 URZ, UPT, UPT, URZ, URZ, URZ ;  /* 0x000000fffffff290 */ /* 0x000fe4000fffe0ff */
[----:B------:R-:W-:Y:S05]  /*64c0*/  @!P0 BRA `(.L_x_102) ;  /* 0x0000000000408947 */ /* 0x000fea0003800000 */
[----:B------:R-:W2:Y:S01]  /*64d0*/  LDCU.64 UR8, c[0x4][0x70] ;  /* 0x01000e00ff0877ac */ /* 0x000ea20008000a00 */
[----:B------:R-:W-:Y:S01]  /*64e0*/  MOV R3, 0x0 ;  /* 0x0000000000037802 */ /* 0x000fe20000000f00 */
[----:B------:R-:W-:Y:S02]  /*64f0*/  HFMA2 R12, -RZ, RZ, 0, 5.9604644775390625e-08 ;  /* 0x00000001ff0c7431 */ /* 0x000fe400000001ff */
[----:B-1----:R-:W-:Y:S02]  /*6500*/  IMAD.MOV.U32 R8, RZ, RZ, 0x192 ;  /* 0x00000192ff087424 */ /* 0x002fe400078e00ff */
[----:B------:R-:W-:Y:S01]  /*6510*/  IMAD.MOV.U32 R13, RZ, RZ, RZ ;  /* 0x000000ffff0d7224 */ /* 0x000fe200078e00ff */
[----:B------:R-:W1:Y:S01]  /*6520*/  LDCU.64 UR6, c[0x4][0x78] ;  /* 0x01000f00ff0677ac */ /* 0x000e620008000a00 */
[----:B------:R-:W4:Y:S01]  /*6530*/  LDC.64 R2, c[0x4][R3] ;  /* 0x0100000003027b82 */ /* 0x000f220000000a00 */
[----:B------:R-:W5:Y:S01]  /*6540*/  LDCU.64 UR4, c[0x4][0x10] ;  /* 0x01000200ff0477ac */ /* 0x000f620008000a00 */
[----:B--2---:R-:W-:Y:S01]  /*6550*/  MOV R5, UR9 ;  /* 0x0000000900057c02 */ /* 0x004fe20008000f00 */
[----:B------:R-:W-:Y:S01]  /*6560*/  IMAD.U32 R4, RZ, RZ, UR8 ;  /* 0x00000008ff047e24 */ /* 0x000fe2000f8e00ff */
[----:B-1----:R-:W-:Y:S01]  /*6570*/  MOV R7, UR7 ;  /* 0x0000000700077c02 */ /* 0x002fe20008000f00 */
[----:B------:R-:W-:Y:S01]  /*6580*/  IMAD.U32 R6, RZ, RZ, UR6 ;  /* 0x00000006ff067e24 */ /* 0x000fe2000f8e00ff */
[----:B-----5:R-:W-:Y:S01]  /*6590*/  MOV R11, UR5 ;  /* 0x00000005000b7c02 */ /* 0x020fe20008000f00 */
[----:B------:R-:W-:Y:S02]  /*65a0*/  IMAD.U32 R10, RZ, RZ, UR4 ;  /* 0x00000004ff0a7e24 */ /* 0x000fe4000f8e00ff */
[----:B------:R-:W-:Y:S07]  /*65b0*/  LEPC R20, `(.L_x_102) ;  /* 0x000000001014794e */ /* 0x000fee0000000000 */
[----:B---34-:R-:W-:Y:S05]  /*65c0*/  CALL.ABS.NOINC R2 ;  /* 0x0000000002007343 */ /* 0x018fea0003c00000 */
.L_x_102:
[----:B------:R-:W-:Y:S01]  /*65d0*/  ISETP.NE.AND P0, PT, R100, RZ, PT ;  /* 0x000000ff6400720c */ /* 0x000fe20003f05270 */
[----:B------:R-:W-:Y:S05]  /*65e0*/  WARPSYNC.ALL ;  /* 0x0000000000007948 */ /* 0x000fea0003800000 */
[----:B------:R-:W-:Y:S01]  /*65f0*/  R2UR UR4, R48 ;  /* 0x00000000300472ca */ /* 0x000fe200000e0000 */
[----:B------:R-:W-:Y:S01]  /*6600*/  USHF.L.U32 UR8, UR43, 0xd, URZ ;  /* 0x0000000d2b087899 */ /* 0x000fe200080006ff */
[----:B------:R-:W-:Y:S01]  /*6610*/  R2UR UR5, R73 ;  /* 0x00000000490572ca */ /* 0x000fe200000e0000 */
[----:B------:R-:W-:Y:S01]  /*6620*/  BSSY.RECONVERGENT B0, `(.L_x_103) ;  /* 0x000008e000007945 */ /* 0x000fe20003800200 */
[C---:B-1----:R-:W-:Y:S02]  /*6630*/  SHF.L.U32 R0, R56.reuse, 0x10, RZ ;  /* 0x0000001038007819 */ /* 0x042fe400000006ff */
[----:B------:R-:W-:Y:S02]  /*6640*/  LOP3.LUT R2, R56, 0xffff0000, RZ, 0xc0, !PT ;  /* 0xffff000038027812 */ /* 0x000fe400078ec0ff */
[C---:B------:R-:W-:Y:S02]  /*6650*/  SHF.L.U32 R3, R57.reuse, 0x10, RZ ;  /* 0x0000001039037819 */ /* 0x040fe400000006ff */
[----:B------:R-:W-:Y:S02]  /*6660*/  LOP3.LUT R48, R57, 0xffff0000, RZ, 0xc0, !PT ;  /* 0xffff000039307812 */ /* 0x000fe400078ec0ff */
[C---:B------:R-:W-:Y:S01]  /*6670*/  SHF.L.U32 R50, R58.reuse, 0x10, RZ ;  /* 0x000000103a327819 */ /* 0x040fe200000006ff */
[----:B------:R-:W1:Y:S01]  /*6680*/  LDTM.x32 R4, tmem[UR4+0x20] ;  /* 0x00002004000479ee */ /* 0x000e6200082c0000 */
[----:B------:R-:W-:Y:S01]  /*6690*/  LOP3.LUT R51, R58, 0xffff0000, RZ, 0xc0, !PT ;  /* 0xffff00003a337812 */ /* 0x000fe200078ec0ff */
[----:B------:R-:W-:Y:S01]  /*66a0*/  NOP ;  /* 0x0000000000007918 */ /* 0x000fe20000000000 */
[C---:B------:R-:W-:Y:S01]  /*66b0*/  SHF.L.U32 R52, R59.reuse, 0x10, RZ ;  /* 0x000000103b347819 */ /* 0x040fe200000006ff */
[----:B------:R-:W-:Y:S01]  /*66c0*/  UIADD3 UR5, UPT, UPT, UR5, 0xa0, URZ ;  /* 0x000000a005057890 */ /* 0x000fe2000fffe0ff */
[----:B------:R-:W-:Y:S02]  /*66d0*/  LOP3.LUT R53, R59, 0xffff0000, RZ, 0xc0, !PT ;  /* 0xffff00003b357812 */ /* 0x000fe400078ec0ff */
[C---:B------:R-:W-:Y:S01]  /*66e0*/  SHF.L.U32 R54, R60.reuse, 0x10, RZ ;  /* 0x000000103c367819 */ /* 0x040fe200000006ff */
[----:B------:R-:W-:Y:S01]  /*66f0*/  UPRMT UR5, UR37, 0x654, UR5 ;  /* 0x0000065425057896 */ /* 0x000fe20008000005 */
[----:B------:R-:W-:Y:S02]  /*6700*/  LOP3.LUT R55, R60, 0xffff0000, RZ, 0xc0, !PT ;  /* 0xffff00003c377812 */ /* 0x000fe400078ec0ff */
[C---:B------:R-:W-:Y:S02]  /*6710*/  SHF.L.U32 R56, R61.reuse, 0x10, RZ ;  /* 0x000000103d387819 */ /* 0x040fe400000006ff */
[----:B------:R-:W-:Y:S02]  /*6720*/  LOP3.LUT R57, R61, 0xffff0000, RZ, 0xc0, !PT ;  /* 0xffff00003d397812 */ /* 0x000fe400078ec0ff */
[C---:B------:R-:W-:Y:S02]  /*6730*/  SHF.L.U32 R58, R62.reuse, 0x10, RZ ;  /* 0x000000103e3a7819 */ /* 0x040fe400000006ff */
[----:B------:R-:W-:Y:S01]  /*6740*/  LOP3.LUT R59, R62, 0xffff0000, RZ, 0xc0, !PT ;  /* 0xffff00003e3b7812 */ /* 0x000fe200078ec0ff */
[----:B-1----:R-:W-:Y:S01]  /*6750*/  SYNCS.ARRIVE.TRANS64.RED.A1T0 RZ, [UR5], RZ ;  /* 0x000000ffffff79a7 */ /* 0x002fe20008100405 */
[C---:B------:R-:W-:Y:S02]  /*6760*/  SHF.L.U32 R60, R63.reuse, 0x10, RZ ;  /* 0x000000103f3c7819 */ /* 0x040fe400000006ff */
[----:B------:R-:W-:Y:S02]  /*6770*/  LOP3.LUT R61, R63, 0xffff0000, RZ, 0xc0, !PT ;  /* 0xffff00003f3d7812 */ /* 0x000fe400078ec0ff */
[C---:B------:R-:W-:Y:S01]  /*6780*/  SHF.L.U32 R62, R68.reuse, 0x10, RZ ;  /* 0x00000010443e7819 */ /* 0x040fe200000006ff */
[C---:B------:R-:W-:Y:S01]  /*6790*/  FMUL R4, R47.reuse, R4 ;  /* 0x000000042f047220 */ /* 0x040fe20000400000 */
[----:B------:R-:W-:Y:S01]  /*67a0*/  LOP3.LUT R63, R68, 0xffff0000, RZ, 0xc0, !PT ;  /* 0xffff0000443f7812 */ /* 0x000fe200078ec0ff */
[----:B------:R-:W-:Y:S01]  /*67b0*/  FMUL R5, R47, R5 ;  /* 0x000000052f057220 */ /* 0x000fe20000400000 */
[----:B---3--:R-:W-:Y:S01]  /*67c0*/  SHF.L.U32 R64, R69, 0x10, RZ ;  /* 0x0000001045407819 */ /* 0x008fe200000006ff */
[----:B------:R-:W-:Y:S01]  /*67d0*/  FMUL R6, R47, R6 ;  /* 0x000000062f067220 */ /* 0x000fe20000400000 */
[----:B------:R-:W-:Y:S01]  /*67e0*/  LOP3.LUT R65, R69, 0xffff0000, RZ, 0xc0, !PT ;  /* 0xffff000045417812 */ /* 0x000fe200078ec0ff */
[----:B------:R-:W-:Y:S01]  /*67f0*/  FMUL R7, R47, R7 ;  /* 0x000000072f077220 */ /* 0x000fe20000400000 */
[----:B------:R-:W-:Y:S01]  /*6800*/  SHF.L.U32 R66, R70, 0x10, RZ ;  /* 0x0000001046427819 */ /* 0x000fe200000006ff */
[----:B------:R-:W-:Y:S01]  /*6810*/  FFMA R4, R49, R0, R4 ;  /* 0x0000000031047223 */ /* 0x000fe20000000004 */
[C---:B------:R-:W-:Y:S01]  /*6820*/  SHF.L.U32 R74, R78.reuse, 0x10, RZ ;  /* 0x000000104e4a7819 */ /* 0x040fe200000006ff */
[----:B------:R-:W-:Y:S01]  /*6830*/  FMUL R8, R47, R8 ;  /* 0x000000082f087220 */ /* 0x000fe20000400000 */
[----:B------:R-:W-:Y:S01]  /*6840*/  LOP3.LUT R75, R78, 0xffff0000, RZ, 0xc0, !PT ;  /* 0xffff00004e4b7812 */ /* 0x000fe200078ec0ff */
[C---:B------:R-:W-:Y:S01]  /*6850*/  FFMA R5, R49.reuse, R2, R5 ;  /* 0x0000000231057223 */ /* 0x040fe20000000005 */
[----:B------:R-:W-:Y:S01]  /*6860*/  LOP3.LUT R67, R70, 0xffff0000, RZ, 0xc0, !PT ;  /* 0xffff000046437812 */ /* 0x000fe200078ec0ff */
[C---:B------:R-:W-:Y:S01]  /*6870*/  FFMA R6, R49.reuse, R3, R6 ;  /* 0x0000000331067223 */ /* 0x040fe20000000006 */
[----:B------:R-:W-:Y:S01]  /*6880*/  FFMA R7, R49, R48, R7 ;  /* 0x0000003031077223 */ /* 0x000fe20000000007 */
[----:B------:R-:W-:Y:S01]  /*6890*/  IADD3 R78, PT, PT, R99, UR8, RZ ;  /* 0x00000008634e7c10 */ /* 0x000fe2000fffe0ff */
[----:B------:R-:W-:Y:S01]  /*68a0*/  FFMA R8, R49, R50, R8 ;  /* 0x0000003231087223 */ /* 0x000fe20000000008 */
[----:B------:R-:W-:Y:S01]  /*68b0*/  F2FP.BF16.F32.PACK_AB R4, R5, R4 ;  /* 0x000000040504723e */ /* 0x000fe200000010ff */
[----:B------:R-:W-:Y:S01]  /*68c0*/  FMUL R9, R47, R9 ;  /* 0x000000092f097220 */ /* 0x000fe20000400000 */
[----:B------:R-:W-:Y:S01]  /*68d0*/  F2FP.BF16.F32.PACK_AB R5, R7, R6 ;  /* 0x000000060705723e */ /* 0x000fe200000010ff */
[----:B------:R-:W-:Y:S01]  /*68e0*/  FMUL R0, R47, R10 ;  /* 0x0000000a2f007220 */ /* 0x000fe20000400000 */
[-C--:B------:R-:W-:Y:S01]  /*68f0*/  IADD3 R106, PT, PT, R106, R78.reuse, RZ ;  /* 0x0000004e6a6a7210 */ /* 0x080fe20007ffe0ff */
[----:B------:R-:W-:Y:S01]  /*6900*/  FFMA R9, R49, R51, R9 ;  /* 0x0000003331097223 */ /* 0x000fe20000000009 */
[----:B------:R-:W-:Y:S01]  /*6910*/  IADD3 R105, PT, PT, R105, R78, RZ ;  /* 0x0000004e69697210 */ /* 0x000fe20007ffe0ff */
[----:B------:R-:W-:Y:S01]  /*6920*/  FFMA R0, R49, R52, R0 ;  /* 0x0000003431007223 */ /* 0x000fe20000000000 */
[C---:B------:R-:W-:Y:S01]  /*6930*/  FMUL R2, R47.reuse, R11 ;  /* 0x0000000b2f027220 */ /* 0x040fe20000400000 */
[----:B------:R-:W-:Y:S01]  /*6940*/  FMUL R3, R47, R12 ;  /* 0x0000000c2f037220 */ /* 0x000fe20000400000 */
[----:B------:R-:W-:Y:S01]  /*6950*/  F2FP.BF16.F32.PACK_AB R6, R9, R8 ;  /* 0x000000080906723e */ /* 0x000fe200000010ff */
[----:B------:R-:W-:Y:S01]  /*6960*/  FMUL R10, R47, R13 ;  /* 0x0000000d2f0a7220 */ /* 0x000fe20000400000 */
[C---:B------:R-:W-:Y:S01]  /*6970*/  FFMA R2, R49.reuse, R53, R2 ;  /* 0x0000003531027223 */ /* 0x040fe20000000002 */
[----:B------:R-:W-:Y:S01]  /*6980*/  FFMA R3, R49, R54, R3 ;  /* 0x0000003631037223 */ /* 0x000fe20000000003 */
[----:B------:R-:W-:Y:S01]  /*6990*/  FMUL R11, R47, R14 ;  /* 0x0000000e2f0b7220 */ /* 0x000fe20000400000 */
[----:B------:R-:W-:Y:S01]  /*69a0*/  FFMA R10, R49, R55, R10 ;  /* 0x00000037310a7223 */ /* 0x000fe2000000000a */
[C---:B------:R-:W-:Y:S01]  /*69b0*/  FMUL R15, R47.reuse, R15 ;  /* 0x0000000f2f0f7220 */ /* 0x040fe20000400000 */
[C---:B------:R-:W-:Y:S01]  /*69c0*/  FMUL R12, R47.reuse, R16 ;  /* 0x000000102f0c7220 */ /* 0x040fe20000400000 */
[----:B------:R-:W-:Y:S01]  /*69d0*/  FMUL R13, R47, R17 ;  /* 0x000000112f0d7220 */ /* 0x000fe20000400000 */
[----:B------:R-:W-:Y:S01]  /*69e0*/  FFMA R11, R49, R56, R11 ;  /* 0x00000038310b7223 */ /* 0x000fe2000000000b */
[----:B------:R-:W-:Y:S01]  /*69f0*/  FMUL R14, R47, R18 ;  /* 0x000000122f0e7220 */ /* 0x000fe20000400000 */
[----:B------:R-:W-:Y:S01]  /*6a00*/  FFMA R15, R49, R57, R15 ;  /* 0x00000039310f7223 */ /* 0x000fe2000000000f */
[----:B------:R-:W-:Y:S01]  /*6a10*/  FMUL R19, R47, R19 ;  /* 0x000000132f137220 */ /* 0x000fe20000400000 */
[----:B------:R-:W-:Y:S01]  /*6a20*/  F2FP.BF16.F32.PACK_AB R7, R2, R0 ;  /* 0x000000000207723e */ /* 0x000fe200000010ff */
[----:B------:R-:W-:Y:S01]  /*6a30*/  FFMA R12, R49, R58, R12 ;  /* 0x0000003a310c7223 */ /* 0x000fe2000000000c */
[----:B------:R-:W-:Y:S01]  /*6a40*/  FMUL R16, R47, R20 ;  /* 0x000000142f107220 */ /* 0x000fe20000400000 */
[----:B------:R-:W-:Y:S01]  /*6a50*/  FFMA R13, R49, R59, R13 ;  /* 0x0000003b310d7223 */ /* 0x000fe2000000000d */
[----:B------:R-:W-:Y:S01]  /*6a60*/  FMUL R17, R47, R21 ;  /* 0x000000152f117220 */ /* 0x000fe20000400000 */
[----:B------:R1:W-:Y:S01]  /*6a70*/  STS.128 [R99+UR8], R4 ;  /* 0x0000000463007988 */ /* 0x0003e20008000c08 */
[----:B------:R-:W-:Y:S01]  /*6a80*/  SHF.L.U32 R68, R71, 0x10, RZ ;  /* 0x0000001047447819 */ /* 0x000fe200000006ff */
[----:B------:R-:W-:Y:S01]  /*6a90*/  FFMA R14, R49, R60, R14 ;  /* 0x0000003c310e7223 */ /* 0x000fe2000000000e */
[----:B------:R-:W-:Y:S01]  /*6aa0*/  LOP3.LUT R69, R71, 0xffff0000, RZ, 0xc0, !PT ;  /* 0xffff000047457812 */ /* 0x000fe200078ec0ff */
[----:B------:R-:W-:Y:S01]  /*6ab0*/  FMUL R18, R47, R22 ;  /* 0x000000162f127220 */ /* 0x000fe20000400000 */
[----:B------:R-:W-:Y:S01]  /*6ac0*/  SHF.L.U32 R70, R76, 0x10, RZ ;  /* 0x000000104c467819 */ /* 0x000fe200000006ff */
[----:B------:R-:W-:Y:S01]  /*6ad0*/  FFMA R19, R49, R61, R19 ;  /* 0x0000003d31137223 */ /* 0x000fe20000000013 */
[----:B------:R-:W-:Y:S01]  /*6ae0*/  FMUL R23, R47, R23 ;  /* 0x000000172f177220 */ /* 0x000fe20000400000 */
[----:B------:R-:W-:Y:S01]  /*6af0*/  FFMA R16, R49, R62, R16 ;  /* 0x0000003e31107223 */ /* 0x000fe20000000010 */
[----:B------:R-:W-:Y:S01]  /*6b00*/  FMUL R20, R47, R24 ;  /* 0x000000182f147220 */ /* 0x000fe20000400000 */
[----:B------:R-:W-:Y:S01]  /*6b10*/  FFMA R17, R49, R63, R17 ;  /* 0x0000003f31117223 */ /* 0x000fe20000000011 */
[----:B------:R-:W-:Y:S01]  /*6b20*/  FMUL R21, R47, R25 ;  /* 0x000000192f157220 */ /* 0x000fe20000400000 */
[----:B------:R-:W-:Y:S01]  /*6b30*/  FFMA R18, R49, R64, R18 ;  /* 0x0000004031127223 */ /* 0x000fe20000000012 */
[----:B------:R-:W-:Y:S01]  /*6b40*/  FMUL R22, R47, R26 ;  /* 0x0000001a2f167220 */ /* 0x000fe20000400000 */
[----:B------:R-:W-:Y:S01]  /*6b50*/  F2FP.BF16.F32.PACK_AB R8, R10, R3 ;  /* 0x000000030a08723e */ /* 0x000fe200000010ff */
[----:B------:R-:W-:Y:S01]  /*6b60*/  FFMA R23, R49, R65, R23 ;  /* 0x0000004131177223 */ /* 0x000fe20000000017 */
[----:B------:R-:W-:Y:S01]  /*6b70*/  F2FP.BF16.F32.PACK_AB R9, R15, R11 ;  /* 0x0000000b0f09723e */ /* 0x000fe200000010ff */
[----:B------:R-:W-:Y:S01]  /*6b80*/  FMUL R27, R47, R27 ;  /* 0x0000001b2f1b7220 */ /* 0x000fe20000400000 */
[----:B------:R-:W-:Y:S01]  /*6b90*/  F2FP.BF16.F32.PACK_AB R10, R13, R12 ;  /* 0x0000000c0d0a723e */ /* 0x000fe200000010ff */
[----:B------:R-:W-:Y:S01]  /*6ba0*/  FFMA R20, R49, R66, R20 ;  /* 0x0000004231147223 */ /* 0x000fe20000000014 */
[----:B------:R-:W-:Y:S01]  /*6bb0*/  F2FP.BF16.F32.PACK_AB R11, R19, R14 ;  /* 0x0000000e130b723e */ /* 0x000fe200000010ff */
[----:B------:R-:W-:Y:S01]  /*6bc0*/  FMUL R24, R47, R28 ;  /* 0x0000001c2f187220 */ /* 0x000fe20000400000 */
[----:B------:R-:W-:Y:S01]  /*6bd0*/  LOP3.LUT R71, R76, 0xffff0000, RZ, 0xc0, !PT ;  /* 0xffff00004c477812 */ /* 0x000fe200078ec0ff */
[----:B------:R-:W-:Y:S01]  /*6be0*/  FFMA R21, R49, R67, R21 ;  /* 0x0000004331157223 */ /* 0x000fe20000000015 */
[----:B------:R-:W-:Y:S01]  /*6bf0*/  SHF.L.U32 R72, R77, 0x10, RZ ;  /* 0x000000104d487819 */ /* 0x000fe200000006ff */
[----:B------:R1:W-:Y:S01]  /*6c00*/  STS.128 [R106+0x10], R8 ;  /* 0x000010086a007388 */ /* 0x0003e20000000c00 */
[----:B------:R-:W-:Y:S01]  /*6c10*/  FMUL R25, R47, R29 ;  /* 0x0000001d2f197220 */ /* 0x000fe20000400000 */
[----:B------:R-:W-:Y:S01]  /*6c20*/  FFMA R22, R49, R68, R22 ;  /* 0x0000004431167223 */ /* 0x000fe20000000016 */
[----:B------:R-:W-:Y:S01]  /*6c30*/  LOP3.LUT R73, R77, 0xffff0000, RZ, 0xc0, !PT ;  /* 0xffff00004d497812 */ /* 0x000fe200078ec0ff */
[----:B------:R-:W-:Y:S01]  /*6c40*/  FMUL R26, R47, R30 ;  /* 0x0000001e2f1a7220 */ /* 0x000fe20000400000 */
[----:B------:R-:W-:Y:S01]  /*6c50*/  FFMA R27, R49, R69, R27 ;  /* 0x00000045311b7223 */ /* 0x000fe2000000001b */
[----:B------:R-:W-:Y:S01]  /*6c60*/  FMUL R31, R47, R31 ;  /* 0x0000001f2f1f7220 */ /* 0x000fe20000400000 */
[----:B------:R-:W-:Y:S01]  /*6c70*/  FFMA R24, R49, R70, R24 ;  /* 0x0000004631187223 */ /* 0x000fe20000000018 */
[----:B------:R-:W-:Y:S01]  /*6c80*/  FMUL R28, R47, R32 ;  /* 0x000000202f1c7220 */ /* 0x000fe20000400000 */
[----:B------:R-:W-:Y:S01]  /*6c90*/  FFMA R25, R49, R71, R25 ;  /* 0x0000004731197223 */ /* 0x000fe20000000019 */
[----:B------:R-:W-:Y:S01]  /*6ca0*/  SHF.L.U32 R76, R79, 0x10, RZ ;  /* 0x000000104f4c7819 */ /* 0x000fe200000006ff */
[----:B------:R-:W-:Y:S01]  /*6cb0*/  FMUL R29, R47, R33 ;  /* 0x000000212f1d7220 */ /* 0x000fe20000400000 */
[----:B------:R-:W-:Y:S01]  /*6cc0*/  F2FP.BF16.F32.PACK_AB R16, R17, R16 ;  /* 0x000000101110723e */ /* 0x000fe200000010ff */
[----:B------:R-:W-:Y:S01]  /*6cd0*/  FFMA R26, R49, R72, R26 ;  /* 0x00000048311a7223 */ /* 0x000fe2000000001a */
[----:B------:R-:W-:Y:S01]  /*6ce0*/  LOP3.LUT R77, R79, 0xffff0000, RZ, 0xc0, !PT ;  /* 0xffff00004f4d7812 */ /* 0x000fe200078ec0ff */
[----:B------:R-:W-:Y:S01]  /*6cf0*/  FMUL R30, R47, R34 ;  /* 0x000000222f1e7220 */ /* 0x000fe20000400000 */
[----:B------:R-:W-:Y:S01]  /*6d00*/  F2FP.BF16.F32.PACK_AB R17, R23, R18 ;  /* 0x000000121711723e */ /* 0x000fe200000010ff */
[----:B------:R-:W-:Y:S01]  /*6d10*/  FFMA R31, R49, R73, R31 ;  /* 0x00000049311f7223 */ /* 0x000fe2000000001f */
[----:B------:R-:W-:Y:S01]  /*6d20*/  FMUL R35, R47, R35 ;  /* 0x000000232f237220 */ /* 0x000fe20000400000 */
[----:B------:R-:W-:Y:S01]  /*6d30*/  F2FP.BF16.F32.PACK_AB R18, R21, R20 ;  /* 0x000000141512723e */ /* 0x000fe200000010ff */
[----:B------:R-:W-:Y:S01]  /*6d40*/  FFMA R28, R49, R74, R28 ;  /* 0x0000004a311c7223 */ /* 0x000fe2000000001c */
[----:B------:R-:W-:Y:S01]  /*6d50*/  F2FP.BF16.F32.PACK_AB R19, R27, R22 ;  /* 0x000000161b13723e */ /* 0x000fe200000010ff */
[C---:B------:R-:W-:Y:S01]  /*6d60*/  FFMA R29, R49.reuse, R75, R29 ;  /* 0x0000004b311d7223 */ /* 0x040fe2000000001d */
[C---:B------:R-:W-:Y:S01]  /*6d70*/  FFMA R30, R49.reuse, R76, R30 ;  /* 0x0000004c311e7223 */ /* 0x040fe2000000001e */
[----:B------:R-:W-:Y:S01]  /*6d80*/  FFMA R35, R49, R77, R35 ;  /* 0x0000004d31237223 */ /* 0x000fe20000000023 */
[----:B------:R-:W-:Y:S01]  /*6d90*/  F2FP.BF16.F32.PACK_AB R24, R25, R24 ;  /* 0x000000181918723e */ /* 0x000fe200000010ff */
[----:B------:R1:W-:Y:S01]  /*6da0*/  STS.128 [R105+0x20], R16 ;  /* 0x0000201069007388 */ /* 0x0003e20000000c00 */
[----:B------:R-:W-:Y:S02]  /*6db0*/  F2FP.BF16.F32.PACK_AB R25, R31, R26 ;  /* 0x0000001a1f19723e */ /* 0x000fe400000010ff */
[----:B------:R-:W-:Y:S02]  /*6dc0*/  F2FP.BF16.F32.PACK_AB R26, R29, R28 ;  /* 0x0000001c1d1a723e */ /* 0x000fe400000010ff */
[----:B------:R-:W-:Y:S02]  /*6dd0*/  F2FP.BF16.F32.PACK_AB R27, R35, R30 ;  /* 0x0000001e231b723e */ /* 0x000fe400000010ff */
[----:B------:R-:W-:Y:S05]  /*6de0*/  IADD3 R0, PT, PT, R98, R106, RZ ;  /* 0x0000006a62007210 */ /* 0x000fea0007ffe0ff */
        /* <DEDUP_REMOVED lines=9> */
[----:B------:R-:W-:Y:S02]  /*6e80*/  UIADD3 UR10, UP0, UPT, UR54, 0x680, URZ ;  /* 0x00000680360a7890 */ /* 0x000fe4000ff1e0ff */
[----:B------:R-:W-:Y:S02]  /*6e90*/  UIADD3 UR5, UPT, UPT, UR41, 0x20, URZ ;  /* 0x0000002029057890 */ /* 0x000fe4000fffe0ff */
[----:B------:R-:W-:Y:S02]  /*6ea0*/  UIADD3 UR4, UPT, UPT, UR48, 0x200, UR8 ;  /* 0x0000020030047890 */ /* 0x000fe4000fffe008 */
[----:B------:R-:W-:Y:S01]  /*6eb0*/  UIADD3.X UR11, UPT, UPT, URZ, UR55, URZ, UP0, !UPT ;  /* 0x00000037ff0b7290 */ /* 0x000fe200087fe4ff */
[----:B------:R-:W-:Y:S01]  /*6ec0*/  UMOV UR6, UR42 ;  /* 0x0000002a00067c82 */ /* 0x000fe20008000000 */
[----:B------:R-:W-:Y:S07]  /*6ed0*/  UMOV UR7, UR36 ;  /* 0x0000002400077c82 */ /* 0x000fee0008000000 */
[----:B------:R2:W-:Y:S02]  /*6ee0*/  UTMASTG.3D [UR4], [UR10] ;  /* 0x000000040a0073b5 */ /* 0x0005e40008010000 */
[----:B--2---:R0:W-:Y:S02]  /*6ef0*/  UTMACMDFLUSH ;  /* 0x00000000000079b7 */ /* 0x0041e40000000000 */
.L_x_104:
[----:B------:R-:W-:Y:S05]  /*6f00*/  BSYNC.RECONVERGENT B0 ;  /* 0x0000000000007941 */ /* 0x000fea0003800200 */
.L_x_103:
[----:B------:R-:W-:Y:S01]  /*6f10*/  UIADD3 UR43, UPT, UPT, UR43, 0x1, URZ ;  /* 0x000000012b2b7890 */ /* 0x000fe2000fffe0ff */
[----:B------:R-:W-:Y:S03]  /*6f20*/  BSSY.RECONVERGENT B0, `(.L_x_105) ;  /* 0x0000008000007945 */ /* 0x000fe60003800200 */
[----:B------:R-:W-:Y:S04]  /*6f30*/  UISETP.NE.AND UP0, UPT, UR43, 0x3, UPT ;  /* 0x000000032b00788c */ /* 0x000fe8000bf05270 */
[----:B------:R-:W-:Y:S02]  /*6f40*/  UISETP.EQ.XOR UP1, UPT, UR40, 0x3, !UP0 ;  /* 0x000000032800788c */ /* 0x000fe4000c722a70 */
[----:B------:R-:W-:Y:S02]  /*6f50*/  USEL UR56, UR43, URZ, UP0 ;  /* 0x000000ff2b387287 */ /* 0x000fe40008000000 */
[----:B------:R-:W-:Y:S04]  /*6f60*/  USEL UR4, URZ, 0x1, !UP1 ;  /* 0x00000001ff047887 */ /* 0x000fe8000c800000 */
[----:B------:R-:W-:Y:S01]  /*6f70*/  ULOP3.LUT UR51, UR51, UR4, URZ, 0x3c, !UPT ;  /* 0x0000000433337292 */ /* 0x000fe2000f8e3cff */
[----:B------:R-:W-:Y:S11]  /*6f80*/  @P0 BRA `(.L_x_106) ;  /* 0x0000000000040947 */ /* 0x000ff60003800000 */
[----:B------:R-:W-:Y:S04]  /*6f90*/  DEPBAR.LE SB0, 0x1 ;  /* 0x000080400000791a */ /* 0x000fe80000000000 */
.L_x_106:
[----:B------:R-:W-:Y:S05]  /*6fa0*/  BSYNC.RECONVERGENT B0 ;  /* 0x0000000000007941 */ /* 0x000fea0003800200 */
.L_x_105:
[----:B------:R-:W-:Y:S01]  /*6fb0*/  BAR.SYNC.DEFER_BLOCKING 0x1, 0x80 ;  /* 0x0042000000007b1d */ /* 0x000fe20000010000 */
[----:B------:R-:W-:Y:S01]  /*6fc0*/  UISETP.NE.AND UP0, UPT, UR50, -0x2, UPT ;  /* 0xfffffffe3200788c */ /* 0x000fe2000bf05270 */
[----:B------:R-:W-:Y:S08]  /*6fd0*/  IADD3 R45, PT, PT, R45, 0x1, RZ ;  /* 0x000000012d2d7810 */ /* 0x000ff00007ffe0ff */
[----:B------:R-:W-:Y:S05]  /*6fe0*/  BRA.U !UP0, `(.L_x_107) ;  /* 0x0000000108287547 */ /* 0x000fea000b800000 */
[----:B------:R-:W-:Y:S01]  /*6ff0*/  ISETP.NE.AND P0, PT, R104, RZ, PT ;  /* 0x000000ff6800720c */ /* 0x000fe20003f05270 */
[----:B------:R-:W-:Y:S01]  /*7000*/  IMAD.U32 R2, RZ, RZ, UR49 ;  /* 0x00000031ff027e24 */ /* 0x000fe2000f8e00ff */
[----:B------:R-:W-:Y:S01]  /*7010*/  UIADD3 UR49, UPT, UPT, UR49, 0x1, URZ ;  /* 0x0000000131317890 */ /* 0x000fe2000fffe0ff */
[----:B-1----:R-:W-:Y:S03]  /*7020*/  IMAD.U32 R0, RZ, RZ, UR37 ;  /* 0x00000025ff007e24 */ /* 0x002fe6000f8e00ff */
[----:B------:R-:W-:Y:S04]  /*7030*/  UISETP.NE.AND UP0, UPT, UR49, 0x3, UPT ;  /* 0x000000033100788c */ /* 0x000fe8000bf05270 */
[----:B------:R-:W-:Y:S03]  /*7040*/  USEL UR49, UR49, URZ, UP0 ;  /* 0x000000ff31317287 */ /* 0x000fe60008000000 */
[----:B------:R-:W-:Y:S05]  /*7050*/  @P0 LEA R2, R2, UR48, 0x3 ;  /* 0x0000003002020c11 */ /* 0x000fea000f8e18ff */
[----:B------:R-:W-:Y:S05]  /*7060*/  @P0 VIADD R2, R2, 0x38 ;  /* 0x0000003802020836 */ /* 0x000fea0000000000 */
[----:B------:R-:W-:Y:S04]  /*7070*/  @P0 PRMT R0, R0, 0x654, R2 ;  /* 0x0000065400000816 */ /* 0x000fe80000000002 */
[----:B------:R2:W-:Y:S03]  /*7080*/  @P0 SYNCS.ARRIVE.TRANS64.RED.A1T0 RZ, [R0+URZ], RZ ;  /* 0x000000ff00ff09a7 */ /* 0x0005e600081004ff */
.L_x_107:
[----:B------:R-:W-:Y:S01]  /*7090*/  ISETP.NE.AND P2, PT, R101, RZ, PT ;  /* 0x000000ff6500720c */ /* 0x000fe20003f45270 */
[----:B------:R-:W-:Y:S01]  /*70a0*/  UIADD3 UR50, UPT, UPT, UR50, 0x2, URZ ;  /* 0x0000000232327890 */ /* 0x000fe2000fffe0ff */
[----:B------:R-:W-:Y:S01]  /*70b0*/  ISETP.NE.AND P0, PT, R103, 0x2, PT ;  /* 0x000000026700780c */ /* 0x000fe20003f05270 */
[----:B------:R-:W-:Y:S01]  /*70c0*/  IMAD.IADD R14, R43, 0x1, R86 ;  /* 0x000000012b0e7824 */ /* 0x000fe200078e0256 */
[----:B------:R-:W-:Y:S01]  /*70d0*/  ISETP.NE.AND P1, PT, R45, 0x4, PT ;  /* 0x000000042d00780c */ /* 0x000fe20003f25270 */
[----:B------:R-:W-:Y:S01]  /*70e0*/  IMAD.IADD R15, R44, 0x1, R87 ;  /* 0x000000012c0f7824 */ /* 0x000fe200078e0257 */
[----:B------:R-:W-:Y:S02]  /*70f0*/  SEL R2, RZ, 0x1, P0 ;  /* 0x00000001ff027807 */ /* 0x000fe40000000000 */
[----:B-12---:R-:W-:Y:S02]  /*7100*/  SEL R0, RZ, 0x1, P1 ;  /* 0x00000001ff007807 */ /* 0x006fe40000800000 */
[----:B------:R-:W-:Y:S02]  /*7110*/  LOP3.LUT R96, R96, R2, RZ, 0x3c, !PT ;  /* 0x0000000260607212 */ /* 0x000fe400078e3cff */
[----:B------:R-:W-:Y:S02]  /*7120*/  LOP3.LUT R97, R97, R0, RZ, 0x3c, !PT ;  /* 0x0000000061617212 */ /* 0x000fe400078e3cff */
[----:B------:R-:W-:Y:S02]  /*7130*/  @P2 R2UR UR36, R95 ;  /* 0x000000005f2422ca */ /* 0x000fe400000e0000 */
[----:B------:R-:W-:Y:S02]  /*7140*/  SEL R103, R103, RZ, P0 ;  /* 0x000000ff67677207 */ /* 0x000fe40000000000 */
[----:B------:R-:W-:Y:S01]  /*7150*/  SEL R45, R45, RZ, P1 ;  /* 0x000000ff2d2d7207 */ /* 0x000fe20000800000 */
[----:B------:R-:W-:Y:S10]  /*7160*/  @P2 BRA `(.L_x_108) ;  /* 0xffffffd800042947 */ /* 0x000ff4000383ffff */
[----:B------:R-:W-:-:S09]  /*7170*/  UISETP.NE.AND UP0, UPT, UR53, URZ, UPT ;  /* 0x000000ff3500728c */ /* 0x000fd2000bf05270 */
[----:B------:R-:W-:Y:S05]  /*7180*/  BRA.U !UP0, `(.L_x_109) ;  /* 0x0000000108487547 */ /* 0x000fea000b800000 */
[----:B------:R-:W1:Y:S02]  /*7190*/  LDCU.64 UR4, c[0x0][0x890] ;  /* 0x00011200ff0477ac */ /* 0x000e640008000a00 */
[----:B-1----:R-:W-:-:S04]  /*71a0*/  UISETP.NE.U32.AND UP0, UPT, UR4, URZ, UPT ;  /* 0x000000ff0400728c */ /* 0x002fc8000bf05070 */
[----:B------:R-:W-:-:S09]  /*71b0*/  UISETP.NE.AND.EX UP0, UPT, UR5, URZ, UPT, UP0 ;  /* 0x000000ff0500728c */ /* 0x000fd2000bf05300 */
[----:B------:R-:W-:Y:S05]  /*71c0*/  BRA.U UP0, `(.L_x_110) ;  /* 0x00000001000c7547 */ /* 0x000fea000b800000 */
[----:B------:R-:W-:-:S13]  /*71d0*/  FSETP.NEU.AND P0, PT, R49, RZ, PT ;  /* 0x000000ff3100720b */ /* 0x000fda0003f0d000 */
[----:B------:R-:W-:Y:S05]  /*71e0*/  @!P0 EXIT ;  /* 0x000000000000894d */ /* 0x000fea0003800000 */
[----:B------:R-:W-:Y:S05]  /*71f0*/  BRA `(.L_x_109) ;  /* 0x00000000002c7947 */ /* 0x000fea0003800000 */
.L_x_110:
[----:B------:R-:W-:Y:S01]  /*7200*/  ISETP.NE.AND P0, PT, R102, RZ, PT ;  /* 0x000000ff6600720c */ /* 0x000fe20003f05270 */
[----:B------:R-:W-:-:S12]  /*7210*/  BSSY.RECONVERGENT B0, `(.L_x_109) ;  /* 0x0000009000007945 */ /* 0x000fd80003800200 */
[----:B------:R-:W-:Y:S05]  /*7220*/  @P0 BRA `(.L_x_111) ;  /* 0x0000000000140947 */ /* 0x000fea0003800000 */
[----:B------:R-:W1:Y:S02]  /*7230*/  LDCU.64 UR4, c[0x0][0x888] ;  /* 0x00011100ff0477ac */ /* 0x000e640008000a00 */
[----:B-1----:R-:W-:-:S04]  /*7240*/  ISETP.NE.U32.AND P0, PT, RZ, UR4, PT ;  /* 0x00000004ff007c0c */ /* 0x002fc8000bf05070 */
[----:B------:R-:W-:-:S13]  /*7250*/  ISETP.NE.AND.EX P0, PT, RZ, UR5, PT, P0 ;  /* 0x00000005ff007c0c */ /* 0x000fda000bf05300 */
[----:B------:R-:W-:Y:S05]  /*7260*/  @!P0 EXIT ;  /* 0x000000000000894d */ /* 0x000fea0003800000 */
[----:B------:R-:W-:Y:S05]  /*7270*/  BRA `(.L_x_112) ;  /* 0x0000000000087947 */ /* 0x000fea0003800000 */
.L_x_111:
[----:B------:R-:W-:-:S13]  /*7280*/  FSETP.NEU.AND P0, PT, R49, RZ, PT ;  /* 0x000000ff3100720b */ /* 0x000fda0003f0d000 */
[----:B------:R-:W-:Y:S05]  /*7290*/  @!P0 EXIT ;  /* 0x000000000000894d */ /* 0x000fea0003800000 */
.L_x_112:
[----:B------:R-:W-:Y:S05]  /*72a0*/  BSYNC.RECONVERGENT B0 ;  /* 0x0000000000007941 */ /* 0x000fea0003800200 */
.L_x_109:
[----:B------:R-:W-:Y:S01]  /*72b0*/  ULEA UR4, UR49, UR48, 0x3 ;  /* 0x0000003031047291 */ /* 0x000fe2000f8e18ff */
[----:B------:R-:W-:-:S04]  /*72c0*/  DEPBAR.LE SB0, 0x0 ;  /* 0x000080000000791a */ /* 0x000fc80000000000 */
[----:B------:R-:W-:-:S04]  /*72d0*/  UIADD3 UR4, UPT, UPT, UR4, 0x38, URZ ;  /* 0x0000003804047890 */ /* 0x000fc8000fffe0ff */
[----:B------:R-:W-:-:S09]  /*72e0*/  UPRMT UR4, UR37, 0x654, UR4 ;  /* 0x0000065425047896 */ /* 0x000fd20008000004 */
[----:B------:R-:W-:Y:S01]  /*72f0*/  SYNCS.ARRIVE.TRANS64.RED.A1T0 RZ, [UR4], RZ ;  /* 0x000000ffffff79a7 */ /* 0x000fe20008100404 */
[----:B------:R-:W-:Y:S05]  /*7300*/  EXIT ;  /* 0x000000000000794d */ /* 0x000fea0003800000 */
.L_x_19:
[----:B--2---:R2:W1:Y:S02]  /*7310*/  SYNCS.PHASECHK.TRANS64.TRYWAIT P0, [R2+URZ+0xd0], R3 ;  /* 0x0000d003020075a7 */ /* 0x00446400080011ff */
[----:B-1----:R-:W-:Y:S05]  /*7320*/  @!P0 NANOSLEEP.SYNCS 0x989680 ;  /* 0x009896800000895d */ /* 0x002fea0003900000 */
[----:B------:R-:W1:Y:S02]  /*7330*/  @!P0 SYNCS.PHASECHK.TRANS64 P0, [R2+URZ+0xd0], R3 ;  /* 0x0000d003020085a7 */ /* 0x000e6400080010ff */
[----:B-1----:R-:W-:Y:S05]  /*7340*/  @!P0 BRA `(.L_x_19) ;  /* 0xfffffffc00f08947 */ /* 0x002fea000383ffff */
[----:B------:R-:W-:Y:S05]  /*7350*/  BRA `(.L_x_113) ;  /* 0xffffffa000887947 */ /* 0x000fea000383ffff */
.L_x_22:
[----:B-1----:R-:W-:-:S07]  /*7360*/  MOV R2, UR33 ;  /* 0x0000002100027c02 */ /* 0x002fce0008000f00 */
.L_x_114:
[----:B-1----:R1:W2:Y:S02]  /*7370*/  SYNCS.PHASECHK.TRANS64.TRYWAIT P0, [R2+URZ+0x10], R4 ;  /* 0x00001004020075a7 */ /* 0x0022a400080011ff */
[----:B--2---:R-:W-:Y:S05]  /*7380*/  @!P0 NANOSLEEP.SYNCS 0x989680 ;  /* 0x009896800000895d */ /* 0x004fea0003900000 */
[----:B------:R-:W2:Y:S02]  /*7390*/  @!P0 SYNCS.PHASECHK.TRANS64 P0, [R2+URZ+0x10], R4 ;  /* 0x00001004020085a7 */ /* 0x000ea400080010ff */
[----:B--2---:R-:W-:Y:S05]  /*73a0*/  @!P0 BRA `(.L_x_114) ;  /* 0xfffffffc00f08947 */ /* 0x004fea000383ffff */
[----:B------:R-:W-:Y:S05]  /*73b0*/  BRA `(.L_x_21) ;  /* 0xffffffa000d87947 */ /* 0x000fea000383ffff */
.L_x_28:
[----:B-1----:R-:W-:-:S07]  /*73c0*/  MOV R2, UR17 ;  /* 0x0000001100027c02 */ /* 0x002fce0008000f00 */
.L_x_115:
[----:B-1----:R1:W2:Y:S02]  /*73d0*/  SYNCS.PHASECHK.TRANS64.TRYWAIT P0, [R2+URZ+0x10], R4 ;  /* 0x00001004020075a7 */ /* 0x0022a400080011ff */
[----:B--2---:R-:W-:Y:S05]  /*73e0*/  @!P0 NANOSLEEP.SYNCS 0x989680 ;  /* 0x009896800000895d */ /* 0x004fea0003900000 */
[----:B------:R-:W2:Y:S02]  /*73f0*/  @!P0 SYNCS.PHASECHK.TRANS64 P0, [R2+URZ+0x10], R4 ;  /* 0x00001004020085a7 */ /* 0x000ea400080010ff */
[----:B--2---:R-:W-:Y:S05]  /*7400*/  @!P0 BRA `(.L_x_115) ;  /* 0xfffffffc00f08947 */ /* 0x004fea000383ffff */
[----:B------:R-:W-:Y:S05]  /*7410*/  BRA `(.L_x_27) ;  /* 0xffffffa400807947 */ /* 0x000fea000383ffff */
.L_x_32:
[----:B-1----:R1:W2:Y:S02]  /*7420*/  SYNCS.PHASECHK.TRANS64.TRYWAIT P0, [R2+URZ+0x60], R3 ;  /* 0x00006003020075a7 */ /* 0x0022a400080011ff */
[----:B--2---:R-:W-:Y:S05]  /*7430*/  @!P0 NANOSLEEP.SYNCS 0x989680 ;  /* 0x009896800000895d */ /* 0x004fea0003900000 */
[----:B------:R-:W2:Y:S02]  /*7440*/  @!P0 SYNCS.PHASECHK.TRANS64 P0, [R2+URZ+0x60], R3 ;  /* 0x00006003020085a7 */ /* 0x000ea400080010ff */
[----:B--2---:R-:W-:Y:S05]  /*7450*/  @!P0 BRA `(.L_x_32) ;  /* 0xfffffffc00f08947 */ /* 0x004fea000383ffff */
[----:B------:R-:W-:Y:S05]  /*7460*/  BRA `(.L_x_116) ;  /* 0xffffffa800107947 */ /* 0x000fea000383ffff */
.L_x_36:
[----:B----4-:R-:W-:-:S07]  /*7470*/  MOV R0, UR4 ;  /* 0x0000000400007c02 */ /* 0x010fce0008000f00 */
.L_x_117:
[----:B-1----:R1:W2:Y:S02]  /*7480*/  SYNCS.PHASECHK.TRANS64.TRYWAIT P0, [R0+URZ], R2 ;  /* 0x00000002000075a7 */ /* 0x0022a400080011ff */
[----:B--2---:R-:W-:Y:S05]  /*7490*/  @!P0 NANOSLEEP.SYNCS 0x989680 ;  /* 0x009896800000895d */ /* 0x004fea0003900000 */
[----:B------:R-:W2:Y:S02]  /*74a0*/  @!P0 SYNCS.PHASECHK.TRANS64 P0, [R0+URZ], R2 ;  /* 0x00000002000085a7 */ /* 0x000ea400080010ff */
[----:B--2---:R-:W-:Y:S05]  /*74b0*/  @!P0 BRA `(.L_x_117) ;  /* 0xfffffffc00f08947 */ /* 0x004fea000383ffff */
[----:B------:R-:W-:Y:S05]  /*74c0*/  BRA `(.L_x_118) ;  /* 0xffffffac00807947 */ /* 0x000fea000383ffff */
.L_x_39:
[----:B-1----:R1:W2:Y:S02]  /*74d0*/  SYNCS.PHASECHK.TRANS64.TRYWAIT P0, [R0+URZ+0xc0], R4 ;  /* 0x0000c004000075a7 */ /* 0x0022a400080011ff */
[----:B--2---:R-:W-:Y:S05]  /*74e0*/  @!P0 NANOSLEEP.SYNCS 0x989680 ;  /* 0x009896800000895d */ /* 0x004fea0003900000 */
[----:B------:R-:W2:Y:S02]  /*74f0*/  @!P0 SYNCS.PHASECHK.TRANS64 P0, [R0+URZ+0xc0], R4 ;  /* 0x0000c004000085a7 */ /* 0x000ea400080010ff */
[----:B--2---:R-:W-:Y:S05]  /*7500*/  @!P0 BRA `(.L_x_39) ;  /* 0xfffffffc00f08947 */ /* 0x004fea000383ffff */
[----:B------:R-:W-:Y:S05]  /*7510*/  BRA `(.L_x_119) ;  /* 0xffffffac00dc7947 */ /* 0x000fea000383ffff */
.L_x_40:
[----:B------:R-:W-:-:S07]  /*7520*/  MOV R0, UR5 ;  /* 0x0000000500007c02 */ /* 0x000fce0008000f00 */
.L_x_120:
[----:B-1----:R1:W2:Y:S02]  /*7530*/  SYNCS.PHASECHK.TRANS64.TRYWAIT P0, [R0+URZ+0x70], R5 ;  /* 0x00007005000075a7 */ /* 0x0022a400080011ff */
[----:B--2---:R-:W-:Y:S05]  /*7540*/  @!P0 NANOSLEEP.SYNCS 0x989680 ;  /* 0x009896800000895d */ /* 0x004fea0003900000 */
[----:B------:R-:W2:Y:S02]  /*7550*/  @!P0 SYNCS.PHASECHK.TRANS64 P0, [R0+URZ+0x70], R5 ;  /* 0x00007005000085a7 */ /* 0x000ea400080010ff */
[----:B--2---:R-:W-:Y:S05]  /*7560*/  @!P0 BRA `(.L_x_120) ;  /* 0xfffffffc00f08947 */ /* 0x004fea000383ffff */
[----:B------:R-:W-:Y:S05]  /*7570*/  BRA `(.L_x_121) ;  /* 0xffffffac00ec7947 */ /* 0x000fea000383ffff */
.L_x_41:
[----:B-1----:R1:W2:Y:S02]  /*7580*/  SYNCS.PHASECHK.TRANS64.TRYWAIT P1, [R0+URZ+0x60], R4 ;  /* 0x00006004000075a7 */ /* 0x0022a400080211ff */
[----:B--2---:R-:W-:Y:S05]  /*7590*/  @!P1 NANOSLEEP.SYNCS 0x989680 ;  /* 0x009896800000995d */ /* 0x004fea0003900000 */
[----:B------:R-:W2:Y:S02]  /*75a0*/  @!P1 SYNCS.PHASECHK.TRANS64 P1, [R0+URZ+0x60], R4 ;  /* 0x00006004000095a7 */ /* 0x000ea400080210ff */
[----:B--2---:R-:W-:Y:S05]  /*75b0*/  @!P1 BRA `(.L_x_41) ;  /* 0xfffffffc00f09947 */ /* 0x004fea000383ffff */
[----:B------:R-:W-:Y:S05]  /*75c0*/  BRA `(.L_x_122) ;  /* 0xffffffb0001c7947 */ /* 0x000fea000383ffff */
.L_x_44:
[----:B------:R-:W-:-:S07]  /*75d0*/  MOV R0, UR5 ;  /* 0x0000000500007c02 */ /* 0x000fce0008000f00 */
.L_x_123:
[----:B-1----:R1:W2:Y:S02]  /*75e0*/  SYNCS.PHASECHK.TRANS64.TRYWAIT P0, [R0+URZ+0x70], R2 ;  /* 0x00007002000075a7 */ /* 0x0022a400080011ff */
[----:B--2---:R-:W-:Y:S05]  /*75f0*/  @!P0 NANOSLEEP.SYNCS 0x989680 ;  /* 0x009896800000895d */ /* 0x004fea0003900000 */
[----:B------:R-:W2:Y:S02]  /*7600*/  @!P0 SYNCS.PHASECHK.TRANS64 P0, [R0+URZ+0x70], R2 ;  /* 0x00007002000085a7 */ /* 0x000ea400080010ff */
[----:B--2---:R-:W-:Y:S05]  /*7610*/  @!P0 BRA `(.L_x_123) ;  /* 0xfffffffc00f08947 */ /* 0x004fea000383ffff */
[----:B------:R-:W-:Y:S05]  /*7620*/  BRA `(.L_x_43) ;  /* 0xffffffb000707947 */ /* 0x000fea000383ffff */
.L_x_51:
[----:B-1----:R1:W2:Y:S02]  /*7630*/  SYNCS.PHASECHK.TRANS64.TRYWAIT P1, [R0+URZ+0x60], R2 ;  /* 0x00006002000075a7 */ /* 0x0022a400080211ff */
[----:B--2---:R-:W-:Y:S05]  /*7640*/  @!P1 NANOSLEEP.SYNCS 0x989680 ;  /* 0x009896800000995d */ /* 0x004fea0003900000 */
[----:B------:R-:W2:Y:S02]  /*7650*/  @!P1 SYNCS.PHASECHK.TRANS64 P1, [R0+URZ+0x60], R2 ;  /* 0x00006002000095a7 */ /* 0x000ea400080210ff */
[----:B--2---:R-:W-:Y:S05]  /*7660*/  @!P1 BRA `(.L_x_51) ;  /* 0xfffffffc00f09947 */ /* 0x004fea000383ffff */
[----:B------:R-:W-:Y:S05]  /*7670*/  BRA `(.L_x_124) ;  /* 0xffffffb400e07947 */ /* 0x000fea000383ffff */
.L_x_52:
[----:B------:R-:W-:-:S07]  /*7680*/  MOV R2, UR7 ;  /* 0x0000000700027c02 */ /* 0x000fce0008000f00 */
.L_x_125:
[----:B-1----:R1:W2:Y:S02]  /*7690*/  SYNCS.PHASECHK.TRANS64.TRYWAIT P0, [R2+URZ+0xa0], R0 ;  /* 0x0000a000020075a7 */ /* 0x0022a400080011ff */
[----:B--2---:R-:W-:Y:S05]  /*76a0*/  @!P0 NANOSLEEP.SYNCS 0x989680 ;  /* 0x009896800000895d */ /* 0x004fea0003900000 */
[----:B------:R-:W2:Y:S02]  /*76b0*/  @!P0 SYNCS.PHASECHK.TRANS64 P0, [R2+URZ+0xa0], R0 ;  /* 0x0000a000020085a7 */ /* 0x000ea400080010ff */
[----:B--2---:R-:W-:Y:S05]  /*76c0*/  @!P0 BRA `(.L_x_125) ;  /* 0xfffffffc00f08947 */ /* 0x004fea000383ffff */
[----:B------:R-:W-:Y:S05]  /*76d0*/  BRA `(.L_x_126) ;  /* 0xffffffb800187947 */ /* 0x000fea000383ffff */
.L_x_55:
[----:B------:R-:W-:Y:S07]  /*76e0*/  MOV R0, UR6 ;  /* 0x0000000600007c02 */ /* 0x000fee0008000f00 */
.L_x_127:
[----:B-1----:R1:W2:Y:S02]  /*76f0*/  SYNCS.PHASECHK.TRANS64.TRYWAIT P0, [R0+URZ], R2 ;  /* 0x00000002000075a7 */ /* 0x0022a400080011ff */
[----:B--2---:R-:W-:Y:S05]  /*7700*/  @!P0 NANOSLEEP.SYNCS 0x989680 ;  /* 0x009896800000895d */ /* 0x004fea0003900000 */
[----:B------:R-:W2:Y:S02]  /*7710*/  @!P0 SYNCS.PHASECHK.TRANS64 P0, [R0+URZ], R2 ;  /* 0x00000002000085a7 */ /* 0x000ea400080010ff */
[----:B--2---:R-:W-:Y:S05]  /*7720*/  @!P0 BRA `(.L_x_127) ;  /* 0xfffffffc00f08947 */ /* 0x004fea000383ffff */
[----:B------:R-:W-:Y:S05]  /*7730*/  BRA `(.L_x_54) ;  /* 0xffffffb800347947 */ /* 0x000fea000383ffff */
.L_x_58:
[----:B------:R-:W-:-:S07]  /*7740*/  MOV R0, UR6 ;  /* 0x0000000600007c02 */ /* 0x000fce0008000f00 */
.L_x_128:
[----:B--2---:R2:W4:Y:S02]  /*7750*/  SYNCS.PHASECHK.TRANS64.TRYWAIT P0, [R0+URZ], R2 ;  /* 0x00000002000075a7 */ /* 0x00452400080011ff */
[----:B----4-:R-:W-:Y:S05]  /*7760*/  @!P0 NANOSLEEP.SYNCS 0x989680 ;  /* 0x009896800000895d */ /* 0x010fea0003900000 */
[----:B------:R-:W4:Y:S02]  /*7770*/  @!P0 SYNCS.PHASECHK.TRANS64 P0, [R0+URZ], R2 ;  /* 0x00000002000085a7 */ /* 0x000f2400080010ff */
[----:B----4-:R-:W-:Y:S05]  /*7780*/  @!P0 BRA `(.L_x_128) ;  /* 0xfffffffc00f08947 */ /* 0x010fea000383ffff */
[----:B------:R-:W-:Y:S05]  /*7790*/  BRA `(.L_x_129) ;  /* 0xffffffbc00107947 */ /* 0x000fea000383ffff */
.L_x_59:
[----:B------:R-:W-:-:S07]  /*77a0*/  MOV R0, UR6 ;  /* 0x0000000600007c02 */ /* 0x000fce0008000f00 */
.L_x_130:
[----:B-1----:R1:W2:Y:S02]  /*77b0*/  SYNCS.PHASECHK.TRANS64.TRYWAIT P0, [R0+URZ], R3 ;  /* 0x00000003000075a7 */ /* 0x0022a400080011ff */
[----:B--2---:R-:W-:Y:S05]  /*77c0*/  @!P0 NANOSLEEP.SYNCS 0x989680 ;  /* 0x009896800000895d */ /* 0x004fea0003900000 */
[----:B------:R-:W2:Y:S02]  /*77d0*/  @!P0 SYNCS.PHASECHK.TRANS64 P0, [R0+URZ], R3 ;  /* 0x00000003000085a7 */ /* 0x000ea400080010ff */
[----:B--2---:R-:W-:Y:S05]  /*77e0*/  @!P0 BRA `(.L_x_130) ;  /* 0xfffffffc00f08947 */ /* 0x004fea000383ffff */
[----:B------:R-:W-:Y:S05]  /*77f0*/  BRA `(.L_x_131) ;  /* 0xffffffbc001c7947 */ /* 0x000fea000383ffff */
.L_x_60:
[----:B------:R-:W-:-:S07]  /*7800*/  MOV R0, UR6 ;  /* 0x0000000600007c02 */ /* 0x000fce0008000f00 */
.L_x_132:
[----:B-1----:R1:W2:Y:S02]  /*7810*/  SYNCS.PHASECHK.TRANS64.TRYWAIT P0, [R0+URZ], R3 ;  /* 0x00000003000075a7 */ /* 0x0022a400080011ff */
[----:B--2---:R-:W-:Y:S05]  /*7820*/  @!P0 NANOSLEEP.SYNCS 0x989680 ;  /* 0x009896800000895d */ /* 0x004fea0003900000 */
[----:B------:R-:W2:Y:S02]  /*7830*/  @!P0 SYNCS.PHASECHK.TRANS64 P0, [R0+URZ], R3 ;  /* 0x00000003000085a7 */ /* 0x000ea400080010ff */
[----:B--2---:R-:W-:Y:S05]  /*7840*/  @!P0 BRA `(.L_x_132) ;  /* 0xfffffffc00f08947 */ /* 0x004fea000383ffff */
[----:B------:R-:W-:Y:S05]  /*7850*/  BRA `(.L_x_133) ;  /* 0xffffffbc00287947 */ /* 0x000fea000383ffff */
.L_x_61:
[----:B-1----:R-:W-:-:S07]  /*7860*/  MOV R0, UR7 ;  /* 0x0000000700007c02 */ /* 0x002fce0008000f00 */
.L_x_134:
[----:B-1----:R1:W2:Y:S02]  /*7870*/  SYNCS.PHASECHK.TRANS64.TRYWAIT P0, [R0+URZ], R2 ;  /* 0x00000002000075a7 */ /* 0x0022a400080011ff */
[----:B--2---:R-:W-:Y:S05]  /*7880*/  @!P0 NANOSLEEP.SYNCS 0x989680 ;  /* 0x009896800000895d */ /* 0x004fea0003900000 */
[----:B------:R-:W2:Y:S02]  /*7890*/  @!P0 SYNCS.PHASECHK.TRANS64 P0, [R0+URZ], R2 ;  /* 0x00000002000085a7 */ /* 0x000ea400080010ff */
[----:B--2---:R-:W-:Y:S05]  /*78a0*/  @!P0 BRA `(.L_x_134) ;  /* 0xfffffffc00f08947 */ /* 0x004fea000383ffff */
[----:B------:R-:W-:Y:S05]  /*78b0*/  BRA `(.L_x_135) ;  /* 0xffffffbc00347947 */ /* 0x000fea000383ffff */
.L_x_66:
[----:B--2---:R2:W3:Y:S02]  /*78c0*/  SYNCS.PHASECHK.TRANS64.TRYWAIT P0, [R0+URZ+0x60], R2 ;  /* 0x00006002000075a7 */ /* 0x0044e400080011ff */
[----:B---3--:R-:W-:Y:S05]  /*78d0*/  @!P0 NANOSLEEP.SYNCS 0x989680 ;  /* 0x009896800000895d */ /* 0x008fea0003900000 */
[----:B------:R-:W3:Y:S02]  /*78e0*/  @!P0 SYNCS.PHASECHK.TRANS64 P0, [R0+URZ+0x60], R2 ;  /* 0x00006002000085a7 */ /* 0x000ee400080010ff */
[----:B---3--:R-:W-:Y:S05]  /*78f0*/  @!P0 BRA `(.L_x_66) ;  /* 0xfffffffc00f08947 */ /* 0x008fea000383ffff */
[----:B------:R-:W-:Y:S05]  /*7900*/  BRA `(.L_x_136) ;  /* 0xffffffc000307947 */ /* 0x000fea000383ffff */
.L_x_69:
[----:B------:R-:W-:Y:S07]  /*7910*/  MOV R0, UR7 ;  /* 0x0000000700007c02 */ /* 0x000fee0008000f00 */
.L_x_137:
[----:B--2---:R2:W3:Y:S02]  /*7920*/  SYNCS.PHASECHK.TRANS64.TRYWAIT P0, [R0+URZ+0x58], R2 ;  /* 0x00005802000075a7 */ /* 0x0044e400080011ff */
[----:B---3--:R-:W-:Y:S05]  /*7930*/  @!P0 NANOSLEEP.SYNCS 0x989680 ;  /* 0x009896800000895d */ /* 0x008fea0003900000 */
[----:B------:R-:W3:Y:S02]  /*7940*/  @!P0 SYNCS.PHASECHK.TRANS64 P0, [R0+URZ+0x58], R2 ;  /* 0x00005802000085a7 */ /* 0x000ee400080010ff */
[----:B---3--:R-:W-:Y:S05]  /*7950*/  @!P0 BRA `(.L_x_137) ;  /* 0xfffffffc00f08947 */ /* 0x008fea000383ffff */
[----:B------:R-:W-:Y:S05]  /*7960*/  BRA `(.L_x_68) ;  /* 0xffffffc400107947 */ /* 0x000fea000383ffff */
.L_x_72:
[----:B------:R-:W-:Y:S07]  /*7970*/  MOV R0, UR15 ;  /* 0x0000000f00007c02 */ /* 0x000fee0008000f00 */
.L_x_138:
[----:B-1----:R1:W2:Y:S02]  /*7980*/  SYNCS.PHASECHK.TRANS64.TRYWAIT P0, [R0+URZ+0x38], R9 ;  /* 0x00003809000075a7 */ /* 0x0022a400080011ff */
[----:B--2---:R-:W-:Y:S05]  /*7990*/  @!P0 NANOSLEEP.SYNCS 0x989680 ;  /* 0x009896800000895d */ /* 0x004fea0003900000 */
[----:B------:R-:W2:Y:S02]  /*79a0*/  @!P0 SYNCS.PHASECHK.TRANS64 P0, [R0+URZ+0x38], R9 ;  /* 0x00003809000085a7 */ /* 0x000ea400080010ff */
[----:B--2---:R-:W-:Y:S05]  /*79b0*/  @!P0 BRA `(.L_x_138) ;  /* 0xfffffffc00f08947 */ /* 0x004fea000383ffff */
[----:B------:R-:W-:Y:S05]  /*79c0*/  BRA `(.L_x_139) ;  /* 0xffffffc400887947 */ /* 0x000fea000383ffff */
.L_x_73:
[----:B------:R-:W-:Y:S07]  /*79d0*/  MOV R0, UR13 ;  /* 0x0000000d00007c02 */ /* 0x000fee0008000f00 */
.L_x_140:
[----:B-1----:R1:W2:Y:S02]  /*79e0*/  SYNCS.PHASECHK.TRANS64.TRYWAIT P0, [R0+URZ+0x38], R14 ;  /* 0x0000380e000075a7 */ /* 0x0022a400080011ff */
[----:B--2---:R-:W-:Y:S05]  /*79f0*/  @!P0 NANOSLEEP.SYNCS 0x989680 ;  /* 0x009896800000895d */ /* 0x004fea0003900000 */
[----:B------:R-:W2:Y:S02]  /*7a00*/  @!P0 SYNCS.PHASECHK.TRANS64 P0, [R0+URZ+0x38], R14 ;  /* 0x0000380e000085a7 */ /* 0x000ea400080010ff */
[----:B--2---:R-:W-:Y:S05]  /*7a10*/  @!P0 BRA `(.L_x_140) ;  /* 0xfffffffc00f08947 */ /* 0x004fea000383ffff */
[----:B------:R-:W-:Y:S05]  /*7a20*/  BRA `(.L_x_141) ;  /* 0xffffffc800287947 */ /* 0x000fea000383ffff */
.L_x_75:
[----:B------:R-:W-:-:S07]  /*7a30*/  MOV R0, UR4 ;  /* 0x0000000400007c02 */ /* 0x000fce0008000f00 */
.L_x_142:
[----:B-1----:R1:W3:Y:S02]  /*7a40*/  SYNCS.PHASECHK.TRANS64.TRYWAIT P0, [R0+URZ], R2 ;  /* 0x00000002000075a7 */ /* 0x0022e400080011ff */
[----:B---3--:R-:W-:Y:S05]  /*7a50*/  @!P0 NANOSLEEP.SYNCS 0x989680 ;  /* 0x009896800000895d */ /* 0x008fea0003900000 */
[----:B------:R-:W3:Y:S02]  /*7a60*/  @!P0 SYNCS.PHASECHK.TRANS64 P0, [R0+URZ], R2 ;  /* 0x00000002000085a7 */ /* 0x000ee400080010ff */
[----:B---3--:R-:W-:Y:S05]  /*7a70*/  @!P0 BRA `(.L_x_142) ;  /* 0xfffffffc00f08947 */ /* 0x008fea000383ffff */
[----:B------:R-:W-:Y:S05]  /*7a80*/  BRA `(.L_x_143) ;  /* 0xffffffc800b47947 */ /* 0x000fea000383ffff */
.L_x_76:
[----:B------:R-:W-:-:S07]  /*7a90*/  MOV R0, UR4 ;  /* 0x0000000400007c02 */ /* 0x000fce0008000f00 */
.L_x_144:
[----:B-1----:R1:W3:Y:S02]  /*7aa0*/  SYNCS.PHASECHK.TRANS64.TRYWAIT P0, [R0+URZ], R2 ;  /* 0x00000002000075a7 */ /* 0x0022e400080011ff */
[----:B---3--:R-:W-:Y:S05]  /*7ab0*/  @!P0 NANOSLEEP.SYNCS 0x989680 ;  /* 0x009896800000895d */ /* 0x008fea0003900000 */
[----:B------:R-:W3:Y:S02]  /*7ac0*/  @!P0 SYNCS.PHASECHK.TRANS64 P0, [R0+URZ], R2 ;  /* 0x00000002000085a7 */ /* 0x000ee400080010ff */
[----:B---3--:R-:W-:Y:S05]  /*7ad0*/  @!P0 BRA `(.L_x_144) ;  /* 0xfffffffc00f08947 */ /* 0x008fea000383ffff */
[----:B------:R-:W-:Y:S05]  /*7ae0*/  BRA `(.L_x_145) ;  /* 0xffffffc800c07947 */ /* 0x000fea000383ffff */
.L_x_78:
[----:B--2---:R2:W4:Y:S02]  /*7af0*/  SYNCS.PHASECHK.TRANS64.TRYWAIT P0, [R0+URZ+0x60], R2 ;  /* 0x00006002000075a7 */ /* 0x00452400080011ff */
[----:B----4-:R-:W-:Y:S05]  /*7b00*/  @!P0 NANOSLEEP.SYNCS 0x989680 ;  /* 0x009896800000895d */ /* 0x010fea0003900000 */
[----:B------:R-:W4:Y:S02]  /*7b10*/  @!P0 SYNCS.PHASECHK.TRANS64 P0, [R0+URZ+0x60], R2 ;  /* 0x00006002000085a7 */ /* 0x000f2400080010ff */
[----:B----4-:R-:W-:Y:S05]  /*7b20*/  @!P0 BRA `(.L_x_78) ;  /* 0xfffffffc00f08947 */ /* 0x010fea000383ffff */
[----:B------:R-:W-:Y:S05]  /*7b30*/  BRA `(.L_x_146) ;  /* 0xffffffcc00a47947 */ /* 0x000fea000383ffff */
.L_x_88:
[----:B-1----:R1:W3:Y:S02]  /*7b40*/  SYNCS.PHASECHK.TRANS64.TRYWAIT P1, [R0+URZ+0x20], R3 ;  /* 0x00002003000075a7 */ /* 0x0022e400080211ff */
[----:B---3--:R-:W-:Y:S05]  /*7b50*/  @!P1 NANOSLEEP.SYNCS 0x989680 ;  /* 0x009896800000995d */ /* 0x008fea0003900000 */
[----:B------:R-:W3:Y:S02]  /*7b60*/  @!P1 SYNCS.PHASECHK.TRANS64 P1, [R0+URZ+0x20], R3 ;  /* 0x00002003000095a7 */ /* 0x000ee400080210ff */
[----:B---3--:R-:W-:Y:S05]  /*7b70*/  @!P1 BRA `(.L_x_88) ;  /* 0xfffffffc00f09947 */ /* 0x008fea000383ffff */
[----:B------:R-:W-:Y:S05]  /*7b80*/  BRA `(.L_x_87) ;  /* 0xffffffd800d47947 */ /* 0x000fea000383ffff */
.L_x_90:
[----:B-1----:R1:W4:Y:S02]  /*7b90*/  SYNCS.PHASECHK.TRANS64.TRYWAIT P0, [R73+URZ+0x80], R2 ;  /* 0x00008002490075a7 */ /* 0x00232400080011ff */
[----:B----4-:R-:W-:Y:S05]  /*7ba0*/  @!P0 NANOSLEEP.SYNCS 0x989680 ;  /* 0x009896800000895d */ /* 0x010fea0003900000 */
[----:B------:R-:W4:Y:S02]  /*7bb0*/  @!P0 SYNCS.PHASECHK.TRANS64 P0, [R73+URZ+0x80], R2 ;  /* 0x00008002490085a7 */ /* 0x000f2400080010ff */
[----:B----4-:R-:W-:Y:S05]  /*7bc0*/  @!P0 BRA `(.L_x_90) ;  /* 0xfffffffc00f08947 */ /* 0x010fea000383ffff */
[----:B------:R-:W-:Y:S05]  /*7bd0*/  BRA `(.L_x_89) ;  /* 0xffffffdc000c7947 */ /* 0x000fea000383ffff */
.L_x_101:
[----:B--2---:R2:W4:Y:S02]  /*7be0*/  SYNCS.PHASECHK.TRANS64.TRYWAIT P0, [R2+URZ+0x20], R107 ;  /* 0x0000206b020075a7 */ /* 0x00452400080011ff */
[----:B----4-:R-:W-:Y:S05]  /*7bf0*/  @!P0 NANOSLEEP.SYNCS 0x989680 ;  /* 0x009896800000895d */ /* 0x010fea0003900000 */
[----:B------:R-:W4:Y:S02]  /*7c00*/  @!P0 SYNCS.PHASECHK.TRANS64 P0, [R2+URZ+0x20], R107 ;  /* 0x0000206b020085a7 */ /* 0x000f2400080010ff */
[----:B----4-:R-:W-:Y:S05]  /*7c10*/  @!P0 BRA `(.L_x_101) ;  /* 0xfffffffc00f08947 */ /* 0x010fea000383ffff */
[----:B------:R-:W-:Y:S05]  /*7c20*/  BRA `(.L_x_100) ;  /* 0xffffffe400f47947 */ /* 0x000fea000383ffff */
        .weak           $__internal_0_$__cuda_sm10x_tcgen05_guardrail_trap_col_being_dealloced_not_returned_by_alloc
        .type           $__internal_0_$__cuda_sm10x_tcgen05_guardrail_trap_col_being_dealloced_not_returned_by_alloc,@function
        .size           $__internal_0_$__cuda_sm10x_tcgen05_guardrail_trap_col_being_dealloced_not_returned_by_alloc,($__internal_1_$__cuda_sm10x_tcgen05_guardrail_trap_phase_invalid_during_alloc - $__internal_0_$__cuda_sm10x_tcgen05_guardrail_trap_col_being_dealloced_not_returned_by_alloc)
$__internal_0_$__cuda_sm10x_tcgen05_guardrail_trap_col_being_dealloced_not_returned_by_alloc:
[----:B------:R-:W-:Y:S05]  /*7c30*/  BPT.TRAP 0x1 ;  /* 0x000000040000795c */ /* 0x000fea0000300000 */
[----:B------:R-:W-:-:S04]  /*7c40*/  HFMA2 R3, -RZ, RZ, 0, 0 ;  /* 0x00000000ff037431 */ /* 0x000fc800000001ff */
[----:B------:R-:W-:Y:S05]  /*7c50*/  RET.REL.NODEC R2 `(_ZN7cutlass13device_kernelINS_4gemm6kernel13GemmUniversalIN4cute5tupleIJiiiiEEENS1_10collective13CollectiveMmaINS1_35MainloopSm100TmaUmmaWarpSpecializedILi2ELi2ELi4ENS5_IJNS4_1CILi1EEESB_SB_EEEEENS5_IJNSA_ILi128EEENSA_ILi64EEESF_EEENS_10bfloat16_tENS5_IJlSB_lEEESH_SI_NS4_8TiledMMAINS4_8MMA_AtomIJNS4_20SM100_MMA_F16BF16_SSISH_SH_fLi128ELi64ELNS4_4UMMA5MajorE0ELSN_0ELNSM_7ScaleInE0ELSO_0EEEEEENS4_6LayoutISC_NS5_IJNSA_ILi0EEESS_SS_EEEEENS5_IJNS4_10UnderscoreESV_SV_EEEEENS4_13SM90_TMA_LOADENS4_14ComposedLayoutINS4_7SwizzleILi3ELi4ELi3EEENS4_18smem_ptr_flag_bitsILi16EEENSR_INS5_IJNSA_ILi8EEESF_EEENS5_IJSF_SB_EEEEEEEvNS4_8identityESY_S18_vS19_EENS_8epilogue10collective18CollectiveEpilogueINS1B_23Sm100TmaWarpSpecializedILi3ELi2ELi32ELb1ELb0EEEJSG_NS5_IJNSR_ISE_SB_EENSR_INSA_ILi32EEESB_EEEEESH_SI_SH_SI_NS1B_6fusion15FusionCallbacksIS1F_NS1K_17LinearCombinationISH_fSH_fLNS_15FloatRoundStyleE2EEESG_S1J_JEEENS4_5SM1004TMEM4LOAD26SM100_TMEM_LOAD_32dp32b32xESY_NSZ_INS10_ILi2ELi4ELi3EEES13_NSR_INS5_IJS14_S1H_EEENS5_IJS1H_SB_EEEEEEENS4_39AutoVectorizingCopyWithAssumedAlignmentILi128EEENS4_14SM90_TMA_STOREES1Y_S20_S20_EEEvvEEEEvNT_6ParamsE) ;  /* 0xffffff8002e87950 */ /* 0x000fea0003c3ffff */
        .weak           $__internal_1_$__cuda_sm10x_tcgen05_guardrail_trap_phase_invalid_during_alloc
        .type           $__internal_1_$__cuda_sm10x_tcgen05_guardrail_trap_phase_invalid_during_alloc,@function
        .size           $__internal_1_$__cuda_sm10x_tcgen05_guardrail_trap_phase_invalid_during_alloc,($__internal_2_$__cuda_sm10x_tcgen05_guardrail_trap_unallocated_columns_being_dealloced - $__internal_1_$__cuda_sm10x_tcgen05_guardrail_trap_phase_invalid_during_alloc)
$__internal_1_$__cuda_sm10x_tcgen05_guardrail_trap_phase_invalid_during_alloc:
[----:B------:R-:W-:Y:S05]  /*7c60*/  BPT.TRAP 0x1 ;  /* 0x000000040000795c */ /* 0x000fea0000300000 */
[----:B------:R-:W-:-:S04]  /*7c70*/  MOV R3, 0x0 ;  /* 0x0000000000037802 */ /* 0x000fc80000000f00 */
[----:B------:R-:W-:Y:S05]  /*7c80*/  RET.REL.NODEC R2 `(_ZN7cutlass13device_kernelINS_4gemm6kernel13GemmUniversalIN4cute5tupleIJiiiiEEENS1_10collective13CollectiveMmaINS1_35MainloopSm100TmaUmmaWarpSpecializedILi2ELi2ELi4ENS5_IJNS4_1CILi1EEESB_SB_EEEEENS5_IJNSA_ILi128EEENSA_ILi64EEESF_EEENS_10bfloat16_tENS5_IJlSB_lEEESH_SI_NS4_8TiledMMAINS4_8MMA_AtomIJNS4_20SM100_MMA_F16BF16_SSISH_SH_fLi128ELi64ELNS4_4UMMA5MajorE0ELSN_0ELNSM_7ScaleInE0ELSO_0EEEEEENS4_6LayoutISC_NS5_IJNSA_ILi0EEESS_SS_EEEEENS5_IJNS4_10UnderscoreESV_SV_EEEEENS4_13SM90_TMA_LOADENS4_14ComposedLayoutINS4_7SwizzleILi3ELi4ELi3EEENS4_18smem_ptr_flag_bitsILi16EEENSR_INS5_IJNSA_ILi8EEESF_EEENS5_IJSF_SB_EEEEEEEvNS4_8identityESY_S18_vS19_EENS_8epilogue10collective18CollectiveEpilogueINS1B_23Sm100TmaWarpSpecializedILi3ELi2ELi32ELb1ELb0EEEJSG_NS5_IJNSR_ISE_SB_EENSR_INSA_ILi32EEESB_EEEEESH_SI_SH_SI_NS1B_6fusion15FusionCallbacksIS1F_NS1K_17LinearCombinationISH_fSH_fLNS_15FloatRoundStyleE2EEESG_S1J_JEEENS4_5SM1004TMEM4LOAD26SM100_TMEM_LOAD_32dp32b32xESY_NSZ_INS10_ILi2ELi4ELi3EEES13_NSR_INS5_IJS14_S1H_EEENS5_IJS1H_SB_EEEEEEENS4_39AutoVectorizingCopyWithAssumedAlignmentILi128EEENS4_14SM90_TMA_STOREES1Y_S20_S20_EEEvvEEEEvNT_6ParamsE) ;  /* 0xffffff8002dc7950 */ /* 0x000fea0003c3ffff */
        .weak           $__internal_2_$__cuda_sm10x_tcgen05_guardrail_trap_unallocated_columns_being_dealloced
        .type           $__internal_2_$__cuda_sm10x_tcgen05_guardrail_trap_unallocated_columns_being_dealloced,@function
        .size           $__internal_2_$__cuda_sm10x_tcgen05_guardrail_trap_unallocated_columns_being_dealloced,(.L_x_148 - $__internal_2_$__cuda_sm10x_tcgen05_guardrail_trap_unallocated_columns_being_dealloced)
$__internal_2_$__cuda_sm10x_tcgen05_guardrail_trap_unallocated_columns_being_dealloced:
[----:B------:R-:W-:Y:S05]  /*7c90*/  BPT.TRAP 0x1 ;  /* 0x000000040000795c */ /* 0x000fea0000300000 */
[----:B------:R-:W-:-:S04]  /*7ca0*/  HFMA2 R3, -RZ, RZ, 0, 0 ;  /* 0x00000000ff037431 */ /* 0x000fc800000001ff */
[----:B------:R-:W-:Y:S05]  /*7cb0*/  RET.REL.NODEC R2 `(_ZN7cutlass13device_kernelINS_4gemm6kernel13GemmUniversalIN4cute5tupleIJiiiiEEENS1_10collective13CollectiveMmaINS1_35MainloopSm100TmaUmmaWarpSpecializedILi2ELi2ELi4ENS5_IJNS4_1CILi1EEESB_SB_EEEEENS5_IJNSA_ILi128EEENSA_ILi64EEESF_EEENS_10bfloat16_tENS5_IJlSB_lEEESH_SI_NS4_8TiledMMAINS4_8MMA_AtomIJNS4_20SM100_MMA_F16BF16_SSISH_SH_fLi128ELi64ELNS4_4UMMA5MajorE0ELSN_0ELNSM_7ScaleInE0ELSO_0EEEEEENS4_6LayoutISC_NS5_IJNSA_ILi0EEESS_SS_EEEEENS5_IJNS4_10UnderscoreESV_SV_EEEEENS4_13SM90_TMA_LOADENS4_14ComposedLayoutINS4_7SwizzleILi3ELi4ELi3EEENS4_18smem_ptr_flag_bitsILi16EEENSR_INS5_IJNSA_ILi8EEESF_EEENS5_IJSF_SB_EEEEEEEvNS4_8identityESY_S18_vS19_EENS_8epilogue10collective18CollectiveEpilogueINS1B_23Sm100TmaWarpSpecializedILi3ELi2ELi32ELb1ELb0EEEJSG_NS5_IJNSR_ISE_SB_EENSR_INSA_ILi32EEESB_EEEEESH_SI_SH_SI_NS1B_6fusion15FusionCallbacksIS1F_NS1K_17LinearCombinationISH_fSH_fLNS_15FloatRoundStyleE2EEESG_S1J_JEEENS4_5SM1004TMEM4LOAD26SM100_TMEM_LOAD_32dp32b32xESY_NSZ_INS10_ILi2ELi4ELi3EEES13_NSR_INS5_IJS14_S1H_EEENS5_IJS1H_SB_EEEEEEENS4_39AutoVectorizingCopyWithAssumedAlignmentILi128EEENS4_14SM90_TMA_STOREES1Y_S20_S20_EEEvvEEEEvNT_6ParamsE) ;  /* 0xffffff8002d07950 */ /* 0x000fea0003c3ffff */
.L_x_147:
[----:B------:R-:W-:-:S00]  /*7cc0*/  BRA `(.L_x_147) ;  /* 0xfffffffc00fc7947 */ /* 0x000fc0000383ffff */
[----:B------:R-:W-:-:S00]  /*7cd0*/  NOP ;  /* 0x0000000000007918 */ /* 0x000fc00000000000 */
        /* <DEDUP_REMOVED lines=10> */
.L_x_148:


//--------------------- .nv.global.init           --------------------------
	.section	.nv.global.init,"aw",@progbits
.nv.global.init:
	.type		$str$27,@object
	.size		$str$27,($str$28 - $str$27)
$str$27:
        /*0000*/ 	.byte	0x28, 0x61, 0x64, 0x64, 0x72, 0x65, 0x73, 0x73, 0x20, 0x26, 0x20, 0x6d, 0x61, 0x73, 0x6b, 0x29
        /*0010*/ 	.byte	0x20, 0x3d, 0x3d, 0x20, 0x30, 0x00
	.type		$str$28,@object
	.size		$str$28,($str$26 - $str$28)
$str$28:
        /*0016*/ 	.byte	0x2f, 0x74, 0x6d, 0x70, 0x2f, 0x63, 0x75, 0x74, 0x6c, 0x61, 0x73, 0x73, 0x5f, 0x73, 0x77, 0x65
        /*0026*/ 	.byte	0x65, 0x70, 0x5f, 0x73, 0x72, 0x63, 0x2f, 0x69, 0x6e, 0x63, 0x6c, 0x75, 0x64, 0x65, 0x2f, 0x63
        /*0036*/ 	.byte	0x75, 0x74, 0x65, 0x2f, 0x70, 0x6f, 0x69, 0x6e, 0x74, 0x65, 0x72, 0x5f, 0x66, 0x6c, 0x61, 0x67
        /*0046*/ 	.byte	0x67, 0x65, 0x64, 0x2e, 0x68, 0x70, 0x70, 0x00
	.type		$str$26,@object
	.size		$str$26,($str$25 - $str$26)
$str$26:
        /*004e*/ 	.byte	0x2f, 0x74, 0x6d, 0x70, 0x2f, 0x63, 0x75, 0x74, 0x6c, 0x61, 0x73, 0x73, 0x5f, 0x73, 0x77, 0x65
        /*005e*/ 	.byte	0x65, 0x70, 0x5f, 0x73, 0x72, 0x63, 0x2f, 0x69, 0x6e, 0x63, 0x6c, 0x75, 0x64, 0x65, 0x2f, 0x63
        /*006e*/ 	.byte	0x75, 0x74, 0x65, 0x2f, 0x61, 0x74, 0x6f, 0x6d, 0x2f, 0x63, 0x6f, 0x70, 0x79, 0x5f, 0x74, 0x72
        /*007e*/ 	.byte	0x61, 0x69, 0x74, 0x73, 0x5f, 0x73, 0x6d, 0x31, 0x30, 0x30, 0x2e, 0x68, 0x70, 0x70, 0x00
	.type		$str$25,@object
	.size		$str$25,(__unnamed_1 - $str$25)
$str$25:
        /*008d*/ 	.byte	0x28, 0x28, 0x75, 0x69, 0x6e, 0x74, 0x33, 0x32, 0x5f, 0x74, 0x28, 0x74, 0x68, 0x72, 0x65, 0x61
        /*009d*/ 	.byte	0x64, 0x49, 0x64, 0x78, 0x2e, 0x78, 0x29, 0x20, 0x2f, 0x20, 0x33, 0x32, 0x29, 0x20, 0x25, 0x20
        /*00ad*/ 	.byte	0x34, 0x29, 0x20, 0x3d, 0x3d, 0x20, 0x28, 0x28, 0x28, 0x74, 0x6d, 0x65, 0x6d, 0x5f, 0x61, 0x64
        /*00bd*/ 	.byte	0x64, 0x72, 0x20, 0x3e, 0x3e, 0x20, 0x31, 0x36, 0x29, 0x20, 0x2f, 0x20, 0x33, 0x32, 0x29, 0x20
        /*00cd*/ 	.byte	0x25, 0x20, 0x34, 0x29, 0x00
	.type		__unnamed_1,@object
	.size		__unnamed_1,(__unnamed_2 - __unnamed_1)
__unnamed_1:
        /*00d2*/ 	.byte	0x61, 0x75, 0x74, 0x6f, 0x20, 0x63, 0x75, 0x74, 0x65, 0x3a, 0x3a, 0x61, 0x73, 0x5f, 0x70, 0x6f
        /* <DEDUP_REMOVED lines=24> */
        /*0262*/ 	.byte	0x34, 0x30, 0x39, 0x36, 0x3e, 0x3e, 0x3e, 0x3e, 0x5d, 0x00
	.type		__unnamed_2,@object
	.size		__unnamed_2,(.L_2 - __unnamed_2)
__unnamed_2:
        /* <DEDUP_REMOVED lines=42> */
        /*050c*/ 	.byte	0x3e, 0x3e, 0x5d, 0x00
.L_2:


//--------------------- .nv.shared._ZN7cutlass13device_kernelINS_4gemm6kernel13GemmUniversalIN4cute5tupleIJiiiiEEENS1_10collective13CollectiveMmaINS1_35MainloopSm100TmaUmmaWarpSpecializedILi2ELi2ELi4ENS5_IJNS4_1CILi1EEESB_SB_EEEEENS5_IJNSA_ILi128EEENSA_ILi64EEESF_EEENS_10bfloat16_tENS5_IJlSB_lEEESH_SI_NS4_8TiledMMAINS4_8MMA_AtomIJNS4_20SM100_MMA_F16BF16_SSISH_SH_fLi128ELi64ELNS4_4UMMA5MajorE0ELSN_0ELNSM_7ScaleInE0ELSO_0EEEEEENS4_6LayoutISC_NS5_IJNSA_ILi0EEESS_SS_EEEEENS5_IJNS4_10UnderscoreESV_SV_EEEEENS4_13SM90_TMA_LOADENS4_14ComposedLayoutINS4_7SwizzleILi3ELi4ELi3EEENS4_18smem_ptr_flag_bitsILi16EEENSR_INS5_IJNSA_ILi8EEESF_EEENS5_IJSF_SB_EEEEEEEvNS4_8identityESY_S18_vS19_EENS_8epilogue10collective18CollectiveEpilogueINS1B_23Sm100TmaWarpSpecializedILi3ELi2ELi32ELb1ELb0EEEJSG_NS5_IJNSR_ISE_SB_EENSR_INSA_ILi32EEESB_EEEEESH_SI_SH_SI_NS1B_6fusion15FusionCallbacksIS1F_NS1K_17LinearCombinationISH_fSH_fLNS_15FloatRoundStyleE2EEESG_S1J_JEEENS4_5SM1004TMEM4LOAD26SM100_TMEM_LOAD_32dp32b32xESY_NSZ_INS10_ILi2ELi4ELi3EEES13_NSR_INS5_IJS14_S1H_EEENS5_IJS1H_SB_EEEEEEENS4_39AutoVectorizingCopyWithAssumedAlignmentILi128EEENS4_14SM90_TMA_STOREES1Y_S20_S20_EEEvvEEEEvNT_6ParamsE --------------------------
	.section	.nv.shared._ZN7cutlass13device_kernelINS_4gemm6kernel13GemmUniversalIN4cute5tupleIJiiiiEEENS1_10collective13CollectiveMmaINS1_35MainloopSm100TmaUmmaWarpSpecializedILi2ELi2ELi4ENS5_IJNS4_1CILi1EEESB_SB_EEEEENS5_IJNSA_ILi128EEENSA_ILi64EEESF_EEENS_10bfloat16_tENS5_IJlSB_lEEESH_SI_NS4_8TiledMMAINS4_8MMA_AtomIJNS4_20SM100_MMA_F16BF16_SSISH_SH_fLi128ELi64ELNS4_4UMMA5MajorE0ELSN_0ELNSM_7ScaleInE0ELSO_0EEEEEENS4_6LayoutISC_NS5_IJNSA_ILi0EEESS_SS_EEEEENS5_IJNS4_10UnderscoreESV_SV_EEEEENS4_13SM90_TMA_LOADENS4_14ComposedLayoutINS4_7SwizzleILi3ELi4ELi3EEENS4_18smem_ptr_flag_bitsILi16EEENSR_INS5_IJNSA_ILi8EEESF_EEENS5_IJSF_SB_EEEEEEEvNS4_8identityESY_S18_vS19_EENS_8epilogue10collective18CollectiveEpilogueINS1B_23Sm100TmaWarpSpecializedILi3ELi2ELi32ELb1ELb0EEEJSG_NS5_IJNSR_ISE_SB_EENSR_INSA_ILi32EEESB_EEEEESH_SI_SH_SI_NS1B_6fusion15FusionCallbacksIS1F_NS1K_17LinearCombinationISH_fSH_fLNS_15FloatRoundStyleE2EEESG_S1J_JEEENS4_5SM1004TMEM4LOAD26SM100_TMEM_LOAD_32dp32b32xESY_NSZ_INS10_ILi2ELi4ELi3EEES13_NSR_INS5_IJS14_S1H_EEENS5_IJS1H_SB_EEEEEEENS4_39AutoVectorizingCopyWithAssumedAlignmentILi128EEENS4_14SM90_TMA_STOREES1Y_S20_S20_EEEvvEEEEvNT_6ParamsE,"aw",@nobits
	.sectionflags	@""
	.align	16
	.zero		1024


//--------------------- .nv.shared.reserved.0     --------------------------
	.section	.nv.shared.reserved.0,"aw",@nobits
	.weak		__nv_reservedSMEM_offset_0_alias
	.size		__nv_reservedSMEM_offset_0_alias, 0, 64
	.other		__nv_reservedSMEM_offset_0_alias,@"STO_CUDA_RESERVED_SHARED STV_DEFAULT"
__nv_reservedSMEM_offset_0_alias:
	.zero		0
.nv.shared.reserved.0:
	.zero		64
	.weak		__nv_reservedSMEM_tcgen05_partition
	.type		__nv_reservedSMEM_tcgen05_partition,@object
	.size		__nv_reservedSMEM_tcgen05_partition,(.L_0 - __nv_reservedSMEM_tcgen05_partition)
__nv_reservedSMEM_tcgen05_partition:
	.zero		32
.L_0:


//--------------------- .nv.global                --------------------------
	.section	.nv.global,"aw",@nobits
.nv.global:
	.type		_ZN40_INTERNAL_4770f8f2_4_k_cu_bc6cce1d_297204cute1_E,@object
	.size		_ZN40_INTERNAL_4770f8f2_4_k_cu_bc6cce1d_297204cute1_E,(_ZN40_INTERNAL_4770f8f2_4_k_cu_bc6cce1d_297204cuda3std3__45__cpo6cbeginE - _ZN40_INTERNAL_4770f8f2_4_k_cu_bc6cce1d_297204cute1_E)
_ZN40_INTERNAL_4770f8f2_4_k_cu_bc6cce1d_297204cute1_E:
	.zero		1
	.type		_ZN40_INTERNAL_4770f8f2_4_k_cu_bc6cce1d_297204cuda3std3__45__cpo6cbeginE,@object
	.size		_ZN40_INTERNAL_4770f8f2_4_k_cu_bc6cce1d_297204cuda3std3__45__cpo6cbeginE,(_ZN40_INTERNAL_4770f8f2_4_k_cu_bc6cce1d_297204cuda3std3__48in_placeE - _ZN40_INTERNAL_4770f8f2_4_k_cu_bc6cce1d_297204cuda3std3__45__cpo6cbeginE)
_ZN40_INTERNAL_4770f8f2_4_k_cu_bc6cce1d_297204cuda3std3__45__cpo6cbeginE:
	.zero		1
	.type		_ZN40_INTERNAL_4770f8f2_4_k_cu_bc6cce1d_297204cuda3std3__48in_placeE,@object
	.size		_ZN40_INTERNAL_4770f8f2_4_k_cu_bc6cce1d_297204cuda3std3__48in_placeE,(_ZN40_INTERNAL_4770f8f2_4_k_cu_bc6cce1d_297204cuda3std6ranges3__45__cpo9iter_moveE - _ZN40_INTERNAL_4770f8f2_4_k_cu_bc6cce1d_297204cuda3std3__48in_placeE)
_ZN40_INTERNAL_4770f8f2_4_k_cu_bc6cce1d_297204cuda3std3__48in_placeE:
	.zero		1
	.type		_ZN40_INTERNAL_4770f8f2_4_k_cu_bc6cce1d_297204cuda3std6ranges3__45__cpo9iter_moveE,@object
	.size		_ZN40_INTERNAL_4770f8f2_4_k_cu_bc6cce1d_297204cuda3std6ranges3__45__cpo9iter_moveE,(_ZN40_INTERNAL_4770f8f2_4_k_cu_bc6cce1d_297204cuda3std3__45__cpo5beginE - _ZN40_INTERNAL_4770f8f2_4_k_cu_bc6cce1d_297204cuda3std6ranges3__45__cpo9iter_moveE)
_ZN40_INTERNAL_4770f8f2_4_k_cu_bc6cce1d_297204cuda3std6ranges3__45__cpo9iter_moveE:
	.zero		1
	.type		_ZN40_INTERNAL_4770f8f2_4_k_cu_bc6cce1d_297204cuda3std3__45__cpo5beginE,@object
	.size		_ZN40_INTERNAL_4770f8f2_4_k_cu_bc6cce1d_297204cuda3std3__45__cpo5beginE,(_ZN40_INTERNAL_4770f8f2_4_k_cu_bc6cce1d_297204cuda3std3__442_GLOBAL__N__4770f8f2_4_k_cu_bc6cce1d_297206ignoreE - _ZN40_INTERNAL_4770f8f2_4_k_cu_bc6cce1d_297204cuda3std3__45__cpo5beginE)
_ZN40_INTERNAL_4770f8f2_4_k_cu_bc6cce1d_297204cuda3std3__45__cpo5beginE:
	.zero		1
	.type		_ZN40_INTERNAL_4770f8f2_4_k_cu_bc6cce1d_297204cuda3std3__442_GLOBAL__N__4770f8f2_4_k_cu_bc6cce1d_297206ignoreE,@object
	.size		_ZN40_INTERNAL_4770f8f2_4_k_cu_bc6cce1d_297204cuda3std3__442_GLOBAL__N__4770f8f2_4_k_cu_bc6cce1d_297206ignoreE,(_ZN40_INTERNAL_4770f8f2_4_k_cu_bc6cce1d_297204cute7productE - _ZN40_INTERNAL_4770f8f2_4_k_cu_bc6cce1d_297204cuda3std3__442_GLOBAL__N__4770f8f2_4_k_cu_bc6cce1d_297206ignoreE)
_ZN40_INTERNAL_4770f8f2_4_k_cu_bc6cce1d_297204cuda3std3__442_GLOBAL__N__4770f8f2_4_k_cu_bc6cce1d_297206ignoreE:
	.zero		1
	.type		_ZN40_INTERNAL_4770f8f2_4_k_cu_bc6cce1d_297204cute7productE,@object
	.size		_ZN40_INTERNAL_4770f8f2_4_k_cu_bc6cce1d_297204cute7productE,(_ZN40_INTERNAL_4770f8f2_4_k_cu_bc6cce1d_297204cuda3std3__45__cpo3endE - _ZN40_INTERNAL_4770f8f2_4_k_cu_bc6cce1d_297204cute7productE)
_ZN40_INTERNAL_4770f8f2_4_k_cu_bc6cce1d_297204cute7productE:
	.zero		1
	.type		_ZN40_INTERNAL_4770f8f2_4_k_cu_bc6cce1d_297204cuda3std3__45__cpo3endE,@object
	.size		_ZN40_INTERNAL_4770f8f2_4_k_cu_bc6cce1d_297204cuda3std3__45__cpo3endE,(_ZN40_INTERNAL_4770f8f2_4_k_cu_bc6cce1d_297204cuda3std3__419piecewise_constructE - _ZN40_INTERNAL_4770f8f2_4_k_cu_bc6cce1d_297204cuda3std3__45__cpo3endE)
_ZN40_INTERNAL_4770f8f2_4_k_cu_bc6cce1d_297204cuda3std3__45__cpo3endE:
	.zero		1
	.type		_ZN40_INTERNAL_4770f8f2_4_k_cu_bc6cce1d_297204cuda3std3__419piecewise_constructE,@object
	.size		_ZN40_INTERNAL_4770f8f2_4_k_cu_bc6cce1d_297204cuda3std3__419piecewise_constructE,(_ZN40_INTERNAL_4770f8f2_4_k_cu_bc6cce1d_297204cuda3std3__45__cpo4cendE - _ZN40_INTERNAL_4770f8f2_4_k_cu_bc6cce1d_297204cuda3std3__419piecewise_constructE)
_ZN40_INTERNAL_4770f8f2_4_k_cu_bc6cce1d_297204cuda3std3__419piecewise_constructE:
	.zero		1
	.type		_ZN40_INTERNAL_4770f8f2_4_k_cu_bc6cce1d_297204cuda3std3__45__cpo4cendE,@object
	.size		_ZN40_INTERNAL_4770f8f2_4_k_cu_bc6cce1d_297204cuda3std3__45__cpo4cendE,(_ZN40_INTERNAL_4770f8f2_4_k_cu_bc6cce1d_297204cuda3std6ranges3__45__cpo4swapE - _ZN40_INTERNAL_4770f8f2_4_k_cu_bc6cce1d_297204cuda3std3__45__cpo4cendE)
_ZN40_INTERNAL_4770f8f2_4_k_cu_bc6cce1d_297204cuda3std3__45__cpo4cendE:
	.zero		1
	.type		_ZN40_INTERNAL_4770f8f2_4_k_cu_bc6cce1d_297204cuda3std6ranges3__45__cpo4swapE,@object
	.size		_ZN40_INTERNAL_4770f8f2_4_k_cu_bc6cce1d_297204cuda3std6ranges3__45__cpo4swapE,(.L_10 - _ZN40_INTERNAL_4770f8f2_4_k_cu_bc6cce1d_297204cuda3std6ranges3__45__cpo4swapE)
_ZN40_INTERNAL_4770f8f2_4_k_cu_bc6cce1d_297204cuda3std6ranges3__45__cpo4swapE:
	.zero		1
.L_10:


//--------------------- .nv.constant0._ZN7cutlass13device_kernelINS_4gemm6kernel13GemmUniversalIN4cute5tupleIJiiiiEEENS1_10collective13CollectiveMmaINS1_35MainloopSm100TmaUmmaWarpSpecializedILi2ELi2ELi4ENS5_IJNS4_1CILi1EEESB_SB_EEEEENS5_IJNSA_ILi128EEENSA_ILi64EEESF_EEENS_10bfloat16_tENS5_IJlSB_lEEESH_SI_NS4_8TiledMMAINS4_8MMA_AtomIJNS4_20SM100_MMA_F16BF16_SSISH_SH_fLi128ELi64ELNS4_4UMMA5MajorE0ELSN_0ELNSM_7ScaleInE0ELSO_0EEEEEENS4_6LayoutISC_NS5_IJNSA_ILi0EEESS_SS_EEEEENS5_IJNS4_10UnderscoreESV_SV_EEEEENS4_13SM90_TMA_LOADENS4_14ComposedLayoutINS4_7SwizzleILi3ELi4ELi3EEENS4_18smem_ptr_flag_bitsILi16EEENSR_INS5_IJNSA_ILi8EEESF_EEENS5_IJSF_SB_EEEEEEEvNS4_8identityESY_S18_vS19_EENS_8epilogue10collective18CollectiveEpilogueINS1B_23Sm100TmaWarpSpecializedILi3ELi2ELi32ELb1ELb0EEEJSG_NS5_IJNSR_ISE_SB_EENSR_INSA_ILi32EEESB_EEEEESH_SI_SH_SI_NS1B_6fusion15FusionCallbacksIS1F_NS1K_17LinearCombinationISH_fSH_fLNS_15FloatRoundStyleE2EEESG_S1J_JEEENS4_5SM1004TMEM4LOAD26SM100_TMEM_LOAD_32dp32b32xESY_NSZ_INS10_ILi2ELi4ELi3EEES13_NSR_INS5_IJS14_S1H_EEENS5_IJS1H_SB_EEEEEEENS4_39AutoVectorizingCopyWithAssumedAlignmentILi128EEENS4_14SM90_TMA_STOREES1Y_S20_S20_EEEvvEEEEvNT_6ParamsE --------------------------
	.section	.nv.constant0._ZN7cutlass13device_kernelINS_4gemm6kernel13GemmUniversalIN4cute5tupleIJiiiiEEENS1_10collective13CollectiveMmaINS1_35MainloopSm100TmaUmmaWarpSpecializedILi2ELi2ELi4ENS5_IJNS4_1CILi1EEESB_SB_EEEEENS5_IJNSA_ILi128EEENSA_ILi64EEESF_EEENS_10bfloat16_tENS5_IJlSB_lEEESH_SI_NS4_8TiledMMAINS4_8MMA_AtomIJNS4_20SM100_MMA_F16BF16_SSISH_SH_fLi128ELi64ELNS4_4UMMA5MajorE0ELSN_0ELNSM_7ScaleInE0ELSO_0EEEEEENS4_6LayoutISC_NS5_IJNSA_ILi0EEESS_SS_EEEEENS5_IJNS4_10UnderscoreESV_SV_EEEEENS4_13SM90_TMA_LOADENS4_14ComposedLayoutINS4_7SwizzleILi3ELi4ELi3EEENS4_18smem_ptr_flag_bitsILi16EEENSR_INS5_IJNSA_ILi8EEESF_EEENS5_IJSF_SB_EEEEEEEvNS4_8identityESY_S18_vS19_EENS_8epilogue10collective18CollectiveEpilogueINS1B_23Sm100TmaWarpSpecializedILi3ELi2ELi32ELb1ELb0EEEJSG_NS5_IJNSR_ISE_SB_EENSR_INSA_ILi32EEESB_EEEEESH_SI_SH_SI_NS1B_6fusion15FusionCallbacksIS1F_NS1K_17LinearCombinationISH_fSH_fLNS_15FloatRoundStyleE2EEESG_S1J_JEEENS4_5SM1004TMEM4LOAD26SM100_TMEM_LOAD_32dp32b32xESY_NSZ_INS10_ILi2ELi4ELi3EEES13_NSR_INS5_IJS14_S1H_EEENS5_IJS1H_SB_EEEEEEENS4_39AutoVectorizingCopyWithAssumedAlignmentILi128EEENS4_14SM90_TMA_STOREES1Y_S20_S20_EEEvvEEEEvNT_6ParamsE,"a",@progbits
	.sectionflags	@""
	.align	4
.nv.constant0._ZN7cutlass13device_kernelINS_4gemm6kernel13GemmUniversalIN4cute5tupleIJiiiiEEENS1_10collective13CollectiveMmaINS1_35MainloopSm100TmaUmmaWarpSpecializedILi2ELi2ELi4ENS5_IJNS4_1CILi1EEESB_SB_EEEEENS5_IJNSA_ILi128EEENSA_ILi64EEESF_EEENS_10bfloat16_tENS5_IJlSB_lEEESH_SI_NS4_8TiledMMAINS4_8MMA_AtomIJNS4_20SM100_MMA_F16BF16_SSISH_SH_fLi128ELi64ELNS4_4UMMA5MajorE0ELSN_0ELNSM_7ScaleInE0ELSO_0EEEEEENS4_6LayoutISC_NS5_IJNSA_ILi0EEESS_SS_EEEEENS5_IJNS4_10UnderscoreESV_SV_EEEEENS4_13SM90_TMA_LOADENS4_14ComposedLayoutINS4_7SwizzleILi3ELi4ELi3EEENS4_18smem_ptr_flag_bitsILi16EEENSR_INS5_IJNSA_ILi8EEESF_EEENS5_IJSF_SB_EEEEEEEvNS4_8identityESY_S18_vS19_EENS_8epilogue10collective18CollectiveEpilogueINS1B_23Sm100TmaWarpSpecializedILi3ELi2ELi32ELb1ELb0EEEJSG_NS5_IJNSR_ISE_SB_EENSR_INSA_ILi32EEESB_EEEEESH_SI_SH_SI_NS1B_6fusion15FusionCallbacksIS1F_NS1K_17LinearCombinationISH_fSH_fLNS_15FloatRoundStyleE2EEESG_S1J_JEEENS4_5SM1004TMEM4LOAD26SM100_TMEM_LOAD_32dp32b32xESY_NSZ_INS10_ILi2ELi4ELi3EEES13_NSR_INS5_IJS14_S1H_EEENS5_IJS1H_SB_EEEEEEENS4_39AutoVectorizingCopyWithAssumedAlignmentILi128EEENS4_14SM90_TMA_STOREES1Y_S20_S20_EEEvvEEEEvNT_6ParamsE:
	.zero		2944


//--------------------- SYMBOLS --------------------------

	.type		.nv.reservedSmem.offset0,@object
	.size		.nv.reservedSmem.offset0,0x4
	.type		.nv.reservedSmem.cap,@object
	.size		.nv.reservedSmem.cap,0x4
	.type		__assertfail,@function
